//
// Generated by NVIDIA NVVM Compiler
//
// Compiler Build ID: CL-36424714
// Cuda compilation tools, release 13.0, V13.0.88
// Based on NVVM 20.0.0
//

.version 9.0
.target sm_100
.address_size 64

	// .globl	_Z17convolutionRowGPUPfS_S_iii

.visible .entry _Z17convolutionRowGPUPfS_S_iii(
	.param .u64 .ptr .align 1 _Z17convolutionRowGPUPfS_S_iii_param_0,
	.param .u64 .ptr .align 1 _Z17convolutionRowGPUPfS_S_iii_param_1,
	.param .u64 .ptr .align 1 _Z17convolutionRowGPUPfS_S_iii_param_2,
	.param .u32 _Z17convolutionRowGPUPfS_S_iii_param_3,
	.param .u32 _Z17convolutionRowGPUPfS_S_iii_param_4,
	.param .u32 _Z17convolutionRowGPUPfS_S_iii_param_5
)
{
	.reg .pred 	%p<55>;
	.reg .b32 	%r<71>;
	.reg .b32 	%f<87>;
	.reg .b64 	%rd<25>;

	ld.param.u64 	%rd9, [_Z17convolutionRowGPUPfS_S_iii_param_0];
	ld.param.u64 	%rd10, [_Z17convolutionRowGPUPfS_S_iii_param_1];
	ld.param.u64 	%rd11, [_Z17convolutionRowGPUPfS_S_iii_param_2];
	ld.param.u32 	%r29, [_Z17convolutionRowGPUPfS_S_iii_param_3];
	ld.param.u32 	%r31, [_Z17convolutionRowGPUPfS_S_iii_param_4];
	ld.param.u32 	%r30, [_Z17convolutionRowGPUPfS_S_iii_param_5];
	cvta.to.global.u64 	%rd1, %rd11;
	cvta.to.global.u64 	%rd2, %rd10;
	mov.u32 	%r33, %ctaid.x;
	mov.u32 	%r34, %ntid.x;
	mov.u32 	%r35, %tid.x;
	mad.lo.s32 	%r1, %r33, %r34, %r35;
	mov.u32 	%r36, %ctaid.y;
	mov.u32 	%r37, %ntid.y;
	mov.u32 	%r38, %tid.y;
	mad.lo.s32 	%r39, %r36, %r37, %r38;
	setp.ge.s32 	%p1, %r1, %r29;
	setp.ge.s32 	%p2, %r39, %r31;
	or.pred  	%p3, %p1, %p2;
	@%p3 bra 	$L__BB0_41;
	setp.lt.s32 	%p4, %r30, 0;
	mov.f32 	%f82, 0f00000000;
	@%p4 bra 	$L__BB0_40;
	neg.s32 	%r69, %r30;
	mul.lo.s32 	%r4, %r29, %r39;
	setp.lt.u32 	%p5, %r30, 4;
	mov.f32 	%f82, 0f00000000;
	@%p5 bra 	$L__BB0_22;
	shl.b32 	%r65, %r30, 1;
	sub.s32 	%r67, 3, %r30;
	and.b32  	%r40, %r65, -8;
	neg.s32 	%r66, %r40;
	sub.s32 	%r64, %r1, %r30;
	add.s32 	%r41, %r1, %r4;
	sub.s32 	%r63, %r41, %r30;
	mov.f32 	%f82, 0f00000000;
$L__BB0_4:
	.pragma "nounroll";
	setp.lt.s32 	%p6, %r64, 0;
	setp.ge.s32 	%p7, %r64, %r29;
	mul.wide.s32 	%rd12, %r63, 4;
	add.s64 	%rd3, %rd2, %rd12;
	mul.wide.s32 	%rd13, %r65, 4;
	add.s64 	%rd4, %rd1, %rd13;
	or.pred  	%p8, %p6, %p7;
	@%p8 bra 	$L__BB0_6;
	ld.global.f32 	%f38, [%rd3];
	ld.global.f32 	%f39, [%rd4];
	fma.rn.f32 	%f82, %f38, %f39, %f82;
$L__BB0_6:
	add.s32 	%r42, %r64, 1;
	setp.lt.s32 	%p9, %r42, 0;
	setp.ge.s32 	%p10, %r42, %r29;
	or.pred  	%p11, %p9, %p10;
	@%p11 bra 	$L__BB0_8;
	ld.global.f32 	%f40, [%rd3+4];
	ld.global.f32 	%f41, [%rd4+-4];
	fma.rn.f32 	%f82, %f40, %f41, %f82;
$L__BB0_8:
	add.s32 	%r43, %r64, 2;
	setp.lt.s32 	%p12, %r43, 0;
	setp.ge.s32 	%p13, %r43, %r29;
	or.pred  	%p14, %p12, %p13;
	@%p14 bra 	$L__BB0_10;
	ld.global.f32 	%f42, [%rd3+8];
	ld.global.f32 	%f43, [%rd4+-8];
	fma.rn.f32 	%f82, %f42, %f43, %f82;
$L__BB0_10:
	add.s32 	%r44, %r64, 3;
	setp.lt.s32 	%p15, %r44, 0;
	setp.ge.s32 	%p16, %r44, %r29;
	or.pred  	%p17, %p15, %p16;
	@%p17 bra 	$L__BB0_12;
	ld.global.f32 	%f44, [%rd3+12];
	ld.global.f32 	%f45, [%rd4+-12];
	fma.rn.f32 	%f82, %f44, %f45, %f82;
$L__BB0_12:
	add.s32 	%r45, %r64, 4;
	setp.lt.s32 	%p18, %r45, 0;
	setp.ge.s32 	%p19, %r45, %r29;
	or.pred  	%p20, %p18, %p19;
	@%p20 bra 	$L__BB0_14;
	ld.global.f32 	%f46, [%rd3+16];
	ld.global.f32 	%f47, [%rd4+-16];
	fma.rn.f32 	%f82, %f46, %f47, %f82;
$L__BB0_14:
	add.s32 	%r46, %r64, 5;
	setp.lt.s32 	%p21, %r46, 0;
	setp.ge.s32 	%p22, %r46, %r29;
	or.pred  	%p23, %p21, %p22;
	@%p23 bra 	$L__BB0_16;
	ld.global.f32 	%f48, [%rd3+20];
	ld.global.f32 	%f49, [%rd4+-20];
	fma.rn.f32 	%f82, %f48, %f49, %f82;
$L__BB0_16:
	add.s32 	%r47, %r64, 6;
	setp.lt.s32 	%p24, %r47, 0;
	setp.ge.s32 	%p25, %r47, %r29;
	or.pred  	%p26, %p24, %p25;
	@%p26 bra 	$L__BB0_18;
	ld.global.f32 	%f50, [%rd3+24];
	ld.global.f32 	%f51, [%rd4+-24];
	fma.rn.f32 	%f82, %f50, %f51, %f82;
$L__BB0_18:
	add.s32 	%r48, %r64, 7;
	setp.lt.s32 	%p27, %r48, 0;
	setp.ge.s32 	%p28, %r48, %r29;
	or.pred  	%p29, %p27, %p28;
	@%p29 bra 	$L__BB0_20;
	ld.global.f32 	%f52, [%rd3+28];
	ld.global.f32 	%f53, [%rd4+-28];
	fma.rn.f32 	%f82, %f52, %f53, %f82;
$L__BB0_20:
	add.s32 	%r67, %r67, 8;
	add.s32 	%r66, %r66, 8;
	add.s32 	%r65, %r65, -8;
	add.s32 	%r64, %r64, 8;
	add.s32 	%r63, %r63, 8;
	setp.ne.s32 	%p30, %r66, 0;
	@%p30 bra 	$L__BB0_4;
	add.s32 	%r69, %r67, -3;
$L__BB0_22:
	shl.b32 	%r49, %r30, 1;
	and.b32  	%r50, %r49, 6;
	setp.lt.u32 	%p31, %r50, 3;
	@%p31 bra 	$L__BB0_32;
	add.s32 	%r22, %r69, %r1;
	setp.lt.s32 	%p32, %r22, 0;
	setp.ge.s32 	%p33, %r22, %r29;
	add.s32 	%r51, %r22, %r4;
	mul.wide.s32 	%rd14, %r51, 4;
	add.s64 	%rd5, %rd2, %rd14;
	sub.s32 	%r52, %r30, %r69;
	mul.wide.s32 	%rd15, %r52, 4;
	add.s64 	%rd6, %rd1, %rd15;
	or.pred  	%p34, %p32, %p33;
	@%p34 bra 	$L__BB0_25;
	ld.global.f32 	%f54, [%rd5];
	ld.global.f32 	%f55, [%rd6];
	fma.rn.f32 	%f82, %f54, %f55, %f82;
$L__BB0_25:
	add.s32 	%r53, %r22, 1;
	setp.lt.s32 	%p35, %r53, 0;
	setp.ge.s32 	%p36, %r53, %r29;
	or.pred  	%p37, %p35, %p36;
	@%p37 bra 	$L__BB0_27;
	ld.global.f32 	%f56, [%rd5+4];
	ld.global.f32 	%f57, [%rd6+-4];
	fma.rn.f32 	%f82, %f56, %f57, %f82;
$L__BB0_27:
	add.s32 	%r54, %r22, 2;
	setp.lt.s32 	%p38, %r54, 0;
	setp.ge.s32 	%p39, %r54, %r29;
	or.pred  	%p40, %p38, %p39;
	@%p40 bra 	$L__BB0_29;
	ld.global.f32 	%f58, [%rd5+8];
	ld.global.f32 	%f59, [%rd6+-8];
	fma.rn.f32 	%f82, %f58, %f59, %f82;
$L__BB0_29:
	add.s32 	%r55, %r22, 3;
	setp.lt.s32 	%p41, %r55, 0;
	setp.ge.s32 	%p42, %r55, %r29;
	or.pred  	%p43, %p41, %p42;
	@%p43 bra 	$L__BB0_31;
	ld.global.f32 	%f60, [%rd5+12];
	ld.global.f32 	%f61, [%rd6+-12];
	fma.rn.f32 	%f82, %f60, %f61, %f82;
$L__BB0_31:
	add.s32 	%r69, %r69, 4;
$L__BB0_32:
	and.b32  	%r56, %r30, 1;
	setp.eq.b32 	%p44, %r56, 1;
	not.pred 	%p45, %p44;
	@%p45 bra 	$L__BB0_38;
	add.s32 	%r25, %r69, %r1;
	setp.lt.s32 	%p46, %r25, 0;
	setp.ge.s32 	%p47, %r25, %r29;
	add.s32 	%r57, %r25, %r4;
	mul.wide.s32 	%rd16, %r57, 4;
	add.s64 	%rd7, %rd2, %rd16;
	sub.s32 	%r58, %r30, %r69;
	mul.wide.s32 	%rd17, %r58, 4;
	add.s64 	%rd8, %rd1, %rd17;
	or.pred  	%p48, %p46, %p47;
	@%p48 bra 	$L__BB0_35;
	ld.global.f32 	%f62, [%rd7];
	ld.global.f32 	%f63, [%rd8];
	fma.rn.f32 	%f82, %f62, %f63, %f82;
$L__BB0_35:
	add.s32 	%r59, %r25, 1;
	setp.lt.s32 	%p49, %r59, 0;
	setp.ge.s32 	%p50, %r59, %r29;
	or.pred  	%p51, %p49, %p50;
	@%p51 bra 	$L__BB0_37;
	ld.global.f32 	%f64, [%rd7+4];
	ld.global.f32 	%f65, [%rd8+-4];
	fma.rn.f32 	%f82, %f64, %f65, %f82;
$L__BB0_37:
	add.s32 	%r69, %r69, 2;
$L__BB0_38:
	add.s32 	%r28, %r69, %r1;
	setp.lt.s32 	%p52, %r28, 0;
	setp.ge.s32 	%p53, %r28, %r29;
	or.pred  	%p54, %p52, %p53;
	@%p54 bra 	$L__BB0_40;
	add.s32 	%r60, %r28, %r4;
	mul.wide.s32 	%rd18, %r60, 4;
	add.s64 	%rd19, %rd2, %rd18;
	ld.global.f32 	%f66, [%rd19];
	sub.s32 	%r61, %r30, %r69;
	mul.wide.s32 	%rd20, %r61, 4;
	add.s64 	%rd21, %rd1, %rd20;
	ld.global.f32 	%f67, [%rd21];
	fma.rn.f32 	%f82, %f66, %f67, %f82;
$L__BB0_40:
	mad.lo.s32 	%r62, %r29, %r39, %r1;
	cvta.to.global.u64 	%rd22, %rd9;
	mul.wide.s32 	%rd23, %r62, 4;
	add.s64 	%rd24, %rd22, %rd23;
	st.global.f32 	[%rd24], %f82;
$L__BB0_41:
	ret;

}
	// .globl	_Z20convolutionColumnGPUPfS_S_iii
.visible .entry _Z20convolutionColumnGPUPfS_S_iii(
	.param .u64 .ptr .align 1 _Z20convolutionColumnGPUPfS_S_iii_param_0,
	.param .u64 .ptr .align 1 _Z20convolutionColumnGPUPfS_S_iii_param_1,
	.param .u64 .ptr .align 1 _Z20convolutionColumnGPUPfS_S_iii_param_2,
	.param .u32 _Z20convolutionColumnGPUPfS_S_iii_param_3,
	.param .u32 _Z20convolutionColumnGPUPfS_S_iii_param_4,
	.param .u32 _Z20convolutionColumnGPUPfS_S_iii_param_5
)
{
	.reg .pred 	%p<55>;
	.reg .b32 	%r<110>;
	.reg .b32 	%f<87>;
	.reg .b64 	%rd<47>;

	ld.param.u64 	%rd6, [_Z20convolutionColumnGPUPfS_S_iii_param_0];
	ld.param.u64 	%rd7, [_Z20convolutionColumnGPUPfS_S_iii_param_1];
	ld.param.u64 	%rd8, [_Z20convolutionColumnGPUPfS_S_iii_param_2];
	ld.param.u32 	%r54, [_Z20convolutionColumnGPUPfS_S_iii_param_3];
	ld.param.u32 	%r57, [_Z20convolutionColumnGPUPfS_S_iii_param_4];
	ld.param.u32 	%r56, [_Z20convolutionColumnGPUPfS_S_iii_param_5];
	cvta.to.global.u64 	%rd1, %rd8;
	cvta.to.global.u64 	%rd2, %rd7;
	mov.u32 	%r58, %ctaid.x;
	mov.u32 	%r59, %ntid.x;
	mov.u32 	%r60, %tid.x;
	mad.lo.s32 	%r1, %r58, %r59, %r60;
	mov.u32 	%r61, %ctaid.y;
	mov.u32 	%r62, %ntid.y;
	mov.u32 	%r63, %tid.y;
	mad.lo.s32 	%r64, %r61, %r62, %r63;
	setp.ge.s32 	%p1, %r1, %r54;
	setp.ge.s32 	%p2, %r64, %r57;
	or.pred  	%p3, %p1, %p2;
	@%p3 bra 	$L__BB1_41;
	setp.lt.s32 	%p4, %r56, 0;
	mov.f32 	%f82, 0f00000000;
	@%p4 bra 	$L__BB1_40;
	neg.s32 	%r108, %r56;
	setp.lt.u32 	%p5, %r56, 4;
	mov.f32 	%f82, 0f00000000;
	@%p5 bra 	$L__BB1_22;
	shl.b32 	%r104, %r56, 1;
	sub.s32 	%r106, 3, %r56;
	and.b32  	%r65, %r104, -8;
	neg.s32 	%r105, %r65;
	sub.s32 	%r103, %r64, %r56;
	mul.lo.s32 	%r66, %r54, %r103;
	add.s32 	%r67, %r66, %r54;
	add.s32 	%r102, %r1, %r67;
	shl.b32 	%r9, %r54, 3;
	add.s32 	%r68, %r103, 2;
	mad.lo.s32 	%r101, %r54, %r68, %r1;
	add.s32 	%r69, %r103, 3;
	mad.lo.s32 	%r100, %r54, %r69, %r1;
	add.s32 	%r70, %r103, 4;
	mad.lo.s32 	%r99, %r54, %r70, %r1;
	add.s32 	%r71, %r103, 5;
	mad.lo.s32 	%r98, %r54, %r71, %r1;
	add.s32 	%r72, %r103, 6;
	mad.lo.s32 	%r97, %r54, %r72, %r1;
	add.s32 	%r73, %r103, 7;
	mad.lo.s32 	%r96, %r54, %r73, %r1;
	add.s32 	%r95, %r1, %r66;
	mov.f32 	%f82, 0f00000000;
$L__BB1_4:
	.pragma "nounroll";
	setp.lt.s32 	%p6, %r103, 0;
	setp.ge.s32 	%p7, %r103, %r57;
	mul.wide.s32 	%rd9, %r104, 4;
	add.s64 	%rd3, %rd1, %rd9;
	or.pred  	%p8, %p6, %p7;
	@%p8 bra 	$L__BB1_6;
	mul.wide.s32 	%rd10, %r95, 4;
	add.s64 	%rd11, %rd2, %rd10;
	ld.global.f32 	%f38, [%rd11];
	ld.global.f32 	%f39, [%rd3];
	fma.rn.f32 	%f82, %f38, %f39, %f82;
$L__BB1_6:
	add.s32 	%r74, %r103, 1;
	setp.lt.s32 	%p9, %r74, 0;
	setp.ge.s32 	%p10, %r74, %r57;
	or.pred  	%p11, %p9, %p10;
	@%p11 bra 	$L__BB1_8;
	mul.wide.s32 	%rd12, %r102, 4;
	add.s64 	%rd13, %rd2, %rd12;
	ld.global.f32 	%f40, [%rd13];
	ld.global.f32 	%f41, [%rd3+-4];
	fma.rn.f32 	%f82, %f40, %f41, %f82;
$L__BB1_8:
	add.s32 	%r75, %r103, 2;
	setp.lt.s32 	%p12, %r75, 0;
	setp.ge.s32 	%p13, %r75, %r57;
	or.pred  	%p14, %p12, %p13;
	@%p14 bra 	$L__BB1_10;
	mul.wide.s32 	%rd14, %r101, 4;
	add.s64 	%rd15, %rd2, %rd14;
	ld.global.f32 	%f42, [%rd15];
	ld.global.f32 	%f43, [%rd3+-8];
	fma.rn.f32 	%f82, %f42, %f43, %f82;
$L__BB1_10:
	add.s32 	%r76, %r103, 3;
	setp.lt.s32 	%p15, %r76, 0;
	setp.ge.s32 	%p16, %r76, %r57;
	or.pred  	%p17, %p15, %p16;
	@%p17 bra 	$L__BB1_12;
	mul.wide.s32 	%rd16, %r100, 4;
	add.s64 	%rd17, %rd2, %rd16;
	ld.global.f32 	%f44, [%rd17];
	ld.global.f32 	%f45, [%rd3+-12];
	fma.rn.f32 	%f82, %f44, %f45, %f82;
$L__BB1_12:
	add.s32 	%r77, %r103, 4;
	setp.lt.s32 	%p18, %r77, 0;
	setp.ge.s32 	%p19, %r77, %r57;
	or.pred  	%p20, %p18, %p19;
	@%p20 bra 	$L__BB1_14;
	mul.wide.s32 	%rd18, %r99, 4;
	add.s64 	%rd19, %rd2, %rd18;
	ld.global.f32 	%f46, [%rd19];
	ld.global.f32 	%f47, [%rd3+-16];
	fma.rn.f32 	%f82, %f46, %f47, %f82;
$L__BB1_14:
	add.s32 	%r78, %r103, 5;
	setp.lt.s32 	%p21, %r78, 0;
	setp.ge.s32 	%p22, %r78, %r57;
	or.pred  	%p23, %p21, %p22;
	@%p23 bra 	$L__BB1_16;
	mul.wide.s32 	%rd20, %r98, 4;
	add.s64 	%rd21, %rd2, %rd20;
	ld.global.f32 	%f48, [%rd21];
	ld.global.f32 	%f49, [%rd3+-20];
	fma.rn.f32 	%f82, %f48, %f49, %f82;
$L__BB1_16:
	add.s32 	%r79, %r103, 6;
	setp.lt.s32 	%p24, %r79, 0;
	setp.ge.s32 	%p25, %r79, %r57;
	or.pred  	%p26, %p24, %p25;
	@%p26 bra 	$L__BB1_18;
	mul.wide.s32 	%rd22, %r97, 4;
	add.s64 	%rd23, %rd2, %rd22;
	ld.global.f32 	%f50, [%rd23];
	ld.global.f32 	%f51, [%rd3+-24];
	fma.rn.f32 	%f82, %f50, %f51, %f82;
$L__BB1_18:
	add.s32 	%r80, %r103, 7;
	setp.lt.s32 	%p27, %r80, 0;
	setp.ge.s32 	%p28, %r80, %r57;
	or.pred  	%p29, %p27, %p28;
	@%p29 bra 	$L__BB1_20;
	mul.wide.s32 	%rd24, %r96, 4;
	add.s64 	%rd25, %rd2, %rd24;
	ld.global.f32 	%f52, [%rd25];
	ld.global.f32 	%f53, [%rd3+-28];
	fma.rn.f32 	%f82, %f52, %f53, %f82;
$L__BB1_20:
	add.s32 	%r106, %r106, 8;
	add.s32 	%r105, %r105, 8;
	add.s32 	%r104, %r104, -8;
	add.s32 	%r103, %r103, 8;
	add.s32 	%r102, %r102, %r9;
	add.s32 	%r101, %r101, %r9;
	add.s32 	%r100, %r100, %r9;
	add.s32 	%r99, %r99, %r9;
	add.s32 	%r98, %r98, %r9;
	add.s32 	%r97, %r97, %r9;
	add.s32 	%r96, %r96, %r9;
	add.s32 	%r95, %r95, %r9;
	setp.ne.s32 	%p30, %r105, 0;
	@%p30 bra 	$L__BB1_4;
	add.s32 	%r108, %r106, -3;
$L__BB1_22:
	shl.b32 	%r81, %r56, 1;
	and.b32  	%r82, %r81, 6;
	setp.lt.u32 	%p31, %r82, 3;
	@%p31 bra 	$L__BB1_32;
	add.s32 	%r43, %r108, %r64;
	setp.lt.s32 	%p32, %r43, 0;
	setp.ge.s32 	%p33, %r43, %r57;
	sub.s32 	%r83, %r56, %r108;
	mul.wide.s32 	%rd26, %r83, 4;
	add.s64 	%rd4, %rd1, %rd26;
	or.pred  	%p34, %p32, %p33;
	@%p34 bra 	$L__BB1_25;
	mad.lo.s32 	%r84, %r43, %r54, %r1;
	mul.wide.s32 	%rd27, %r84, 4;
	add.s64 	%rd28, %rd2, %rd27;
	ld.global.f32 	%f54, [%rd28];
	ld.global.f32 	%f55, [%rd4];
	fma.rn.f32 	%f82, %f54, %f55, %f82;
$L__BB1_25:
	add.s32 	%r44, %r43, 1;
	setp.lt.s32 	%p35, %r44, 0;
	setp.ge.s32 	%p36, %r44, %r57;
	or.pred  	%p37, %p35, %p36;
	@%p37 bra 	$L__BB1_27;
	mad.lo.s32 	%r85, %r44, %r54, %r1;
	mul.wide.s32 	%rd29, %r85, 4;
	add.s64 	%rd30, %rd2, %rd29;
	ld.global.f32 	%f56, [%rd30];
	ld.global.f32 	%f57, [%rd4+-4];
	fma.rn.f32 	%f82, %f56, %f57, %f82;
$L__BB1_27:
	add.s32 	%r45, %r43, 2;
	setp.lt.s32 	%p38, %r45, 0;
	setp.ge.s32 	%p39, %r45, %r57;
	or.pred  	%p40, %p38, %p39;
	@%p40 bra 	$L__BB1_29;
	mad.lo.s32 	%r86, %r45, %r54, %r1;
	mul.wide.s32 	%rd31, %r86, 4;
	add.s64 	%rd32, %rd2, %rd31;
	ld.global.f32 	%f58, [%rd32];
	ld.global.f32 	%f59, [%rd4+-8];
	fma.rn.f32 	%f82, %f58, %f59, %f82;
$L__BB1_29:
	add.s32 	%r46, %r43, 3;
	setp.lt.s32 	%p41, %r46, 0;
	setp.ge.s32 	%p42, %r46, %r57;
	or.pred  	%p43, %p41, %p42;
	@%p43 bra 	$L__BB1_31;
	mad.lo.s32 	%r87, %r46, %r54, %r1;
	mul.wide.s32 	%rd33, %r87, 4;
	add.s64 	%rd34, %rd2, %rd33;
	ld.global.f32 	%f60, [%rd34];
	ld.global.f32 	%f61, [%rd4+-12];
	fma.rn.f32 	%f82, %f60, %f61, %f82;
$L__BB1_31:
	add.s32 	%r108, %r108, 4;
$L__BB1_32:
	and.b32  	%r88, %r56, 1;
	setp.eq.b32 	%p44, %r88, 1;
	not.pred 	%p45, %p44;
	@%p45 bra 	$L__BB1_38;
	add.s32 	%r49, %r108, %r64;
	setp.lt.s32 	%p46, %r49, 0;
	setp.ge.s32 	%p47, %r49, %r57;
	sub.s32 	%r89, %r56, %r108;
	mul.wide.s32 	%rd35, %r89, 4;
	add.s64 	%rd5, %rd1, %rd35;
	or.pred  	%p48, %p46, %p47;
	@%p48 bra 	$L__BB1_35;
	mad.lo.s32 	%r90, %r49, %r54, %r1;
	mul.wide.s32 	%rd36, %r90, 4;
	add.s64 	%rd37, %rd2, %rd36;
	ld.global.f32 	%f62, [%rd37];
	ld.global.f32 	%f63, [%rd5];
	fma.rn.f32 	%f82, %f62, %f63, %f82;
$L__BB1_35:
	add.s32 	%r50, %r49, 1;
	setp.lt.s32 	%p49, %r50, 0;
	setp.ge.s32 	%p50, %r50, %r57;
	or.pred  	%p51, %p49, %p50;
	@%p51 bra 	$L__BB1_37;
	mad.lo.s32 	%r91, %r50, %r54, %r1;
	mul.wide.s32 	%rd38, %r91, 4;
	add.s64 	%rd39, %rd2, %rd38;
	ld.global.f32 	%f64, [%rd39];
	ld.global.f32 	%f65, [%rd5+-4];
	fma.rn.f32 	%f82, %f64, %f65, %f82;
$L__BB1_37:
	add.s32 	%r108, %r108, 2;
$L__BB1_38:
	add.s32 	%r53, %r108, %r64;
	setp.lt.s32 	%p52, %r53, 0;
	setp.ge.s32 	%p53, %r53, %r57;
	or.pred  	%p54, %p52, %p53;
	@%p54 bra 	$L__BB1_40;
	mad.lo.s32 	%r92, %r53, %r54, %r1;
	mul.wide.s32 	%rd40, %r92, 4;
	add.s64 	%rd41, %rd2, %rd40;
	ld.global.f32 	%f66, [%rd41];
	sub.s32 	%r93, %r56, %r108;
	mul.wide.s32 	%rd42, %r93, 4;
	add.s64 	%rd43, %rd1, %rd42;
	ld.global.f32 	%f67, [%rd43];
	fma.rn.f32 	%f82, %f66, %f67, %f82;
$L__BB1_40:
	mad.lo.s32 	%r94, %r54, %r64, %r1;
	cvta.to.global.u64 	%rd44, %rd6;
	mul.wide.s32 	%rd45, %r94, 4;
	add.s64 	%rd46, %rd44, %rd45;
	st.global.f32 	[%rd46], %f82;
$L__BB1_41:
	ret;

}


// ===== COMPILED SASS (sm_100) =====

	.target	sm_100

	.elftype	@"ET_EXEC"


//--------------------- .note.nv.tkinfo           --------------------------
	.section	.note.nv.tkinfo,"",@"SHT_NOTE"
	.sectionflags	@"SHF_NOTE_NV_TKINFO"
	.tkinfo
        /*0018*/ 	.word	0x00000002
        /*0030*/ 	.string	""
        /*0030*/ 	.string	"ptxas"
        /*0030*/ 	.string	"Cuda compilation tools, release 13.0, V13.0.88"
        /*0030*/ 	.string	"Build cuda_13.0.r13.0/compiler.36424714_0"
        /*0030*/ 	.string	"-arch sm_100 -m 64 "



//--------------------- .note.nv.cuinfo           --------------------------
	.section	.note.nv.cuinfo,"",@"SHT_NOTE"
	.sectionflags	@"SHF_NOTE_NV_CUINFO"
        /*0018*/ 	.short	0x0002
        /*001a*/ 	.short	0x0064
        /*001c*/ 	.short	0x0082
	.zero		2


//--------------------- .nv.info                  --------------------------
	.section	.nv.info,"",@"SHT_CUDA_INFO"
	.align	4


	//----- nvinfo : EIATTR_REGCOUNT
	.align		4
        /*0000*/ 	.byte	0x04, 0x2f
        /*0002*/ 	.short	(.L_1 - .L_0)
	.align		4
.L_0:
        /*0004*/ 	.word	index@(_Z17convolutionRowGPUPfS_S_iii)
        /*0008*/ 	.word	0x0000001b


	//----- nvinfo : EIATTR_FRAME_SIZE
	.align		4
.L_1:
        /*000c*/ 	.byte	0x04, 0x11
        /*000e*/ 	.short	(.L_3 - .L_2)
	.align		4
.L_2:
        /*0010*/ 	.word	index@(_Z17convolutionRowGPUPfS_S_iii)
        /*0014*/ 	.word	0x00000000


	//----- nvinfo : EIATTR_REGCOUNT
	.align		4
.L_3:
        /*0018*/ 	.byte	0x04, 0x2f
        /*001a*/ 	.short	(.L_5 - .L_4)
	.align		4
.L_4:
        /*001c*/ 	.word	index@(_Z20convolutionColumnGPUPfS_S_iii)
        /*0020*/ 	.word	0x00000020


	//----- nvinfo : EIATTR_FRAME_SIZE
	.align		4
.L_5:
        /*0024*/ 	.byte	0x04, 0x11
        /*0026*/ 	.short	(.L_7 - .L_6)
	.align		4
.L_6:
        /*0028*/ 	.word	index@(_Z20convolutionColumnGPUPfS_S_iii)
        /*002c*/ 	.word	0x00000000


	//----- nvinfo : EIATTR_MIN_STACK_SIZE
	.align		4
.L_7:
        /*0030*/ 	.byte	0x04, 0x12
        /*0032*/ 	.short	(.L_9 - .L_8)
	.align		4
.L_8:
        /*0034*/ 	.word	index@(_Z20convolutionColumnGPUPfS_S_iii)
        /*0038*/ 	.word	0x00000000


	//----- nvinfo : EIATTR_MIN_STACK_SIZE
	.align		4
.L_9:
        /*003c*/ 	.byte	0x04, 0x12
        /*003e*/ 	.short	(.L_11 - .L_10)
	.align		4
.L_10:
        /*0040*/ 	.word	index@(_Z17convolutionRowGPUPfS_S_iii)
        /*0044*/ 	.word	0x00000000
.L_11:


//--------------------- .nv.compat                --------------------------
	.section	.nv.compat,"",@"SHT_CUDA_COMPAT_INFO"
	.align	4
        /*0000*/ 	.byte	0x02, 0x09, 0x00, 0x00, 0x02, 0x02, 0x01, 0x00, 0x02, 0x05, 0x05, 0x00, 0x03, 0x07, 0x01, 0x01
        /*0010*/ 	.byte	0x02, 0x03, 0x00, 0x00, 0x02, 0x06, 0x01, 0x00, 0x04, 0x0b, 0x08, 0x00, 0x09, 0x00, 0x00, 0x00
        /*0020*/ 	.byte	0x00, 0x00, 0x00, 0x00


//--------------------- .nv.info._Z20convolutionColumnGPUPfS_S_iii --------------------------
	.section	.nv.info._Z20convolutionColumnGPUPfS_S_iii,"",@"SHT_CUDA_INFO"
	.sectionflags	@""
	.align	4


	//----- nvinfo : EIATTR_CUDA_API_VERSION
	.align		4
        /*0000*/ 	.byte	0x04, 0x37
        /*0002*/ 	.short	(.L_13 - .L_12)
.L_12:
        /*0004*/ 	.word	0x00000082


	//----- nvinfo : EIATTR_KPARAM_INFO
	.align		4
.L_13:
        /*0008*/ 	.byte	0x04, 0x17
        /*000a*/ 	.short	(.L_15 - .L_14)
.L_14:
        /*000c*/ 	.word	0x00000000
        /*0010*/ 	.short	0x0005
        /*0012*/ 	.short	0x0020
        /*0014*/ 	.byte	0x00, 0xf0, 0x11, 0x00


	//----- nvinfo : EIATTR_KPARAM_INFO
	.align		4
.L_15:
        /*0018*/ 	.byte	0x04, 0x17
        /*001a*/ 	.short	(.L_17 - .L_16)
.L_16:
        /*001c*/ 	.word	0x00000000
        /*0020*/ 	.short	0x0004
        /*0022*/ 	.short	0x001c
        /*0024*/ 	.byte	0x00, 0xf0, 0x11, 0x00


	//----- nvinfo : EIATTR_KPARAM_INFO
	.align		4
.L_17:
        /*0028*/ 	.byte	0x04, 0x17
        /*002a*/ 	.short	(.L_19 - .L_18)
.L_18:
        /*002c*/ 	.word	0x00000000
        /*0030*/ 	.short	0x0003
        /*0032*/ 	.short	0x0018
        /*0034*/ 	.byte	0x00, 0xf0, 0x11, 0x00


	//----- nvinfo : EIATTR_KPARAM_INFO
	.align		4
.L_19:
        /*0038*/ 	.byte	0x04, 0x17
        /*003a*/ 	.short	(.L_21 - .L_20)
.L_20:
        /*003c*/ 	.word	0x00000000
        /*0040*/ 	.short	0x0002
        /*0042*/ 	.short	0x0010
        /*0044*/ 	.byte	0x00, 0xf5, 0x21, 0x00


	//----- nvinfo : EIATTR_KPARAM_INFO
	.align		4
.L_21:
        /*0048*/ 	.byte	0x04, 0x17
        /*004a*/ 	.short	(.L_23 - .L_22)
.L_22:
        /*004c*/ 	.word	0x00000000
        /*0050*/ 	.short	0x0001
        /*0052*/ 	.short	0x0008
        /*0054*/ 	.byte	0x00, 0xf5, 0x21, 0x00


	//----- nvinfo : EIATTR_KPARAM_INFO
	.align		4
.L_23:
        /*0058*/ 	.byte	0x04, 0x17
        /*005a*/ 	.short	(.L_25 - .L_24)
.L_24:
        /*005c*/ 	.word	0x00000000
        /*0060*/ 	.short	0x0000
        /*0062*/ 	.short	0x0000
        /*0064*/ 	.byte	0x00, 0xf5, 0x21, 0x00


	//----- nvinfo : EIATTR_SPARSE_MMA_MASK
	.align		4
.L_25:
        /*0068*/ 	.byte	0x03, 0x50
        /*006a*/ 	.short	0x0000


	//----- nvinfo : EIATTR_MAXREG_COUNT
	.align		4
        /*006c*/ 	.byte	0x03, 0x1b
        /*006e*/ 	.short	0x00ff


	//----- nvinfo : EIATTR_MERCURY_ISA_VERSION
	.align		4
        /*0070*/ 	.byte	0x03, 0x5f
        /*0072*/ 	.short	0x0101


	//----- nvinfo : EIATTR_VRC_CTA_INIT_COUNT
	.align		4
        /*0074*/ 	.byte	0x02, 0x4a
	.zero		1
	.zero		1


	//----- nvinfo : EIATTR_EXIT_INSTR_OFFSETS
	.align		4
        /*0078*/ 	.byte	0x04, 0x1c
        /*007a*/ 	.short	(.L_27 - .L_26)


	//   ....[0]....
.L_26:
        /*007c*/ 	.word	0x000000d0


	//   ....[1]....
        /*0080*/ 	.word	0x00000da0


	//----- nvinfo : EIATTR_CRS_STACK_SIZE
	.align		4
.L_27:
        /*0084*/ 	.byte	0x04, 0x1e
        /*0086*/ 	.short	(.L_29 - .L_28)
.L_28:
        /*0088*/ 	.word	0x00000000


	//----- nvinfo : EIATTR_CBANK_PARAM_SIZE
	.align		4
.L_29:
        /*008c*/ 	.byte	0x03, 0x19
        /*008e*/ 	.short	0x0024


	//----- nvinfo : EIATTR_PARAM_CBANK
	.align		4
        /*0090*/ 	.byte	0x04, 0x0a
        /*0092*/ 	.short	(.L_31 - .L_30)
	.align		4
.L_30:
        /*0094*/ 	.word	index@(.nv.constant0._Z20convolutionColumnGPUPfS_S_iii)
        /*0098*/ 	.short	0x0380
        /*009a*/ 	.short	0x0024


	//----- nvinfo : EIATTR_SW_WAR
	.align		4
.L_31:
        /*009c*/ 	.byte	0x04, 0x36
        /*009e*/ 	.short	(.L_33 - .L_32)
.L_32:
        /*00a0*/ 	.word	0x00000008
.L_33:


//--------------------- .nv.info._Z17convolutionRowGPUPfS_S_iii --------------------------
	.section	.nv.info._Z17convolutionRowGPUPfS_S_iii,"",@"SHT_CUDA_INFO"
	.sectionflags	@""
	.align	4


	//----- nvinfo : EIATTR_CUDA_API_VERSION
	.align		4
        /*0000*/ 	.byte	0x04, 0x37
        /*0002*/ 	.short	(.L_35 - .L_34)
.L_34:
        /*0004*/ 	.word	0x00000082


	//----- nvinfo : EIATTR_KPARAM_INFO
	.align		4
.L_35:
        /*0008*/ 	.byte	0x04, 0x17
        /*000a*/ 	.short	(.L_37 - .L_36)
.L_36:
        /*000c*/ 	.word	0x00000000
        /*0010*/ 	.short	0x0005
        /*0012*/ 	.short	0x0020
        /*0014*/ 	.byte	0x00, 0xf0, 0x11, 0x00


	//----- nvinfo : EIATTR_KPARAM_INFO
	.align		4
.L_37:
        /*0018*/ 	.byte	0x04, 0x17
        /*001a*/ 	.short	(.L_39 - .L_38)
.L_38:
        /*001c*/ 	.word	0x00000000
        /*0020*/ 	.short	0x0004
        /*0022*/ 	.short	0x001c
        /*0024*/ 	.byte	0x00, 0xf0, 0x11, 0x00


	//----- nvinfo : EIATTR_KPARAM_INFO
	.align		4
.L_39:
        /*0028*/ 	.byte	0x04, 0x17
        /*002a*/ 	.short	(.L_41 - .L_40)
.L_40:
        /*002c*/ 	.word	0x00000000
        /*0030*/ 	.short	0x0003
        /*0032*/ 	.short	0x0018
        /*0034*/ 	.byte	0x00, 0xf0, 0x11, 0x00


	//----- nvinfo : EIATTR_KPARAM_INFO
	.align		4
.L_41:
        /*0038*/ 	.byte	0x04, 0x17
        /*003a*/ 	.short	(.L_43 - .L_42)
.L_42:
        /*003c*/ 	.word	0x00000000
        /*0040*/ 	.short	0x0002
        /*0042*/ 	.short	0x0010
        /*0044*/ 	.byte	0x00, 0xf5, 0x21, 0x00


	//----- nvinfo : EIATTR_KPARAM_INFO
	.align		4
.L_43:
        /*0048*/ 	.byte	0x04, 0x17
        /*004a*/ 	.short	(.L_45 - .L_44)
.L_44:
        /*004c*/ 	.word	0x00000000
        /*0050*/ 	.short	0x0001
        /*0052*/ 	.short	0x0008
        /*0054*/ 	.byte	0x00, 0xf5, 0x21, 0x00


	//----- nvinfo : EIATTR_KPARAM_INFO
	.align		4
.L_45:
        /*0058*/ 	.byte	0x04, 0x17
        /*005a*/ 	.short	(.L_47 - .L_46)
.L_46:
        /*005c*/ 	.word	0x00000000
        /*0060*/ 	.short	0x0000
        /*0062*/ 	.short	0x0000
        /*0064*/ 	.byte	0x00, 0xf5, 0x21, 0x00


	//----- nvinfo : EIATTR_SPARSE_MMA_MASK
	.align		4
.L_47:
        /*0068*/ 	.byte	0x03, 0x50
        /*006a*/ 	.short	0x0000


	//----- nvinfo : EIATTR_MAXREG_COUNT
	.align		4
        /*006c*/ 	.byte	0x03, 0x1b
        /*006e*/ 	.short	0x00ff


	//----- nvinfo : EIATTR_MERCURY_ISA_VERSION
	.align		4
        /*0070*/ 	.byte	0x03, 0x5f
        /*0072*/ 	.short	0x0101


	//----- nvinfo : EIATTR_VRC_CTA_INIT_COUNT
	.align		4
        /*0074*/ 	.byte	0x02, 0x4a
	.zero		1
	.zero		1


	//----- nvinfo : EIATTR_EXIT_INSTR_OFFSETS
	.align		4
        /*0078*/ 	.byte	0x04, 0x1c
        /*007a*/ 	.short	(.L_49 - .L_48)


	//   ....[0]....
.L_48:
        /*007c*/ 	.word	0x000000c0


	//   ....[1]....
        /*0080*/ 	.word	0x00000a90


	//----- nvinfo : EIATTR_CRS_STACK_SIZE
	.align		4
.L_49:
        /*0084*/ 	.byte	0x04, 0x1e
        /*0086*/ 	.short	(.L_51 - .L_50)
.L_50:
        /*0088*/ 	.word	0x00000000


	//----- nvinfo : EIATTR_CBANK_PARAM_SIZE
	.align		4
.L_51:
        /*008c*/ 	.byte	0x03, 0x19
        /*008e*/ 	.short	0x0024


	//----- nvinfo : EIATTR_PARAM_CBANK
	.align		4
        /*0090*/ 	.byte	0x04, 0x0a
        /*0092*/ 	.short	(.L_53 - .L_52)
	.align		4
.L_52:
        /*0094*/ 	.word	index@(.nv.constant0._Z17convolutionRowGPUPfS_S_iii)
        /*0098*/ 	.short	0x0380
        /*009a*/ 	.short	0x0024


	//----- nvinfo : EIATTR_SW_WAR
	.align		4
.L_53:
        /*009c*/ 	.byte	0x04, 0x36
        /*009e*/ 	.short	(.L_55 - .L_54)
.L_54:
        /*00a0*/ 	.word	0x00000008
.L_55:


//--------------------- .nv.callgraph             --------------------------
	.section	.nv.callgraph,"",@"SHT_CUDA_CALLGRAPH"
	.align	4
	.sectionentsize	8
	.align		4
        /*0000*/ 	.word	0x00000000
	.align		4
        /*0004*/ 	.word	0xffffffff
	.align		4
        /*0008*/ 	.word	0x00000000
	.align		4
        /*000c*/ 	.word	0xfffffffe
	.align		4
        /*0010*/ 	.word	0x00000000
	.align		4
        /*0014*/ 	.word	0xfffffffd
	.align		4
        /*0018*/ 	.word	0x00000000
	.align		4
        /*001c*/ 	.word	0xfffffffc


//--------------------- .text._Z20convolutionColumnGPUPfS_S_iii --------------------------
	.section	.text._Z20convolutionColumnGPUPfS_S_iii,"ax",@progbits
	.align	128
        .global         _Z20convolutionColumnGPUPfS_S_iii
        .type           _Z20convolutionColumnGPUPfS_S_iii,@function
        .size           _Z20convolutionColumnGPUPfS_S_iii,(.L_x_14 - _Z20convolutionColumnGPUPfS_S_iii)
        .other          _Z20convolutionColumnGPUPfS_S_iii,@"STO_CUDA_ENTRY STV_DEFAULT"
_Z20convolutionColumnGPUPfS_S_iii:
.text._Z20convolutionColumnGPUPfS_S_iii:
[----:B------:R-:W-:Y:S01]  /*0000*/  LDC R1, c[0x0][0x37c] ;  /* 0x0000df00ff017b82 */ /* 0x000fe20000000800 */
[----:B------:R-:W0:Y:S07]  /*0010*/  S2R R5, SR_TID.Y ;  /* 0x0000000000057919 */ /* 0x000e2e0000002200 */
[----:B------:R-:W1:Y:S01]  /*0020*/  LDC R3, c[0x0][0x360] ;  /* 0x0000d800ff037b82 */ /* 0x000e620000000800 */
[----:B------:R-:W2:Y:S01]  /*0030*/  LDCU.64 UR6, c[0x0][0x398] ;  /* 0x00007300ff0677ac */ /* 0x000ea20008000a00 */
[----:B------:R-:W1:Y:S06]  /*0040*/  S2R R2, SR_TID.X ;  /* 0x0000000000027919 */ /* 0x000e6c0000002100 */
[----:B------:R-:W0:Y:S08]  /*0050*/  S2UR UR5, SR_CTAID.Y ;  /* 0x00000000000579c3 */ /* 0x000e300000002600 */
[----:B------:R-:W0:Y:S01]  /*0060*/  LDC R0, c[0x0][0x364] ;  /* 0x0000d900ff007b82 */ /* 0x000e220000000800 */
[----:B--2---:R-:W-:-:S07]  /*0070*/  MOV R14, UR6 ;  /* 0x00000006000e7c02 */ /* 0x004fce0008000f00 */
[----:B------:R-:W1:Y:S01]  /*0080*/  S2UR UR4, SR_CTAID.X ;  /* 0x00000000000479c3 */ /* 0x000e620000002500 */
[----:B0-----:R-:W-:-:S05]  /*0090*/  IMAD R0, R0, UR5, R5 ;  /* 0x0000000500007c24 */ /* 0x001fca000f8e0205 */
[----:B------:R-:W-:Y:S01]  /*00a0*/  ISETP.GE.AND P0, PT, R0, UR7, PT ;  /* 0x0000000700007c0c */ /* 0x000fe2000bf06270 */
[----:B-1----:R-:W-:-:S05]  /*00b0*/  IMAD R3, R3, UR4, R2 ;  /* 0x0000000403037c24 */ /* 0x002fca000f8e0202 */
[----:B------:R-:W-:-:S13]  /*00c0*/  ISETP.GE.OR P0, PT, R3, R14, P0 ;  /* 0x0000000e0300720c */ /* 0x000fda0000706670 */
[----:B------:R-:W-:Y:S05]  /*00d0*/  @P0 EXIT ;  /* 0x000000000000094d */ /* 0x000fea0003800000 */
[----:B------:R-:W0:Y:S01]  /*00e0*/  LDCU UR10, c[0x0][0x3a0] ;  /* 0x00007400ff0a77ac */ /* 0x000e220008000800 */
[----:B------:R-:W-:Y:S01]  /*00f0*/  HFMA2 R4, -RZ, RZ, 0, 0 ;  /* 0x00000000ff047431 */ /* 0x000fe200000001ff */
[----:B------:R-:W1:Y:S01]  /*0100*/  LDCU.64 UR8, c[0x0][0x358] ;  /* 0x00006b00ff0877ac */ /* 0x000e620008000a00 */
[----:B0-----:R-:W-:-:S09]  /*0110*/  UISETP.GE.AND UP0, UPT, UR10, URZ, UPT ;  /* 0x000000ff0a00728c */ /* 0x001fd2000bf06270 */
[----:B-1----:R-:W-:Y:S05]  /*0120*/  BRA.U !UP0, `(.L_x_0) ;  /* 0x0000000d080c7547 */ /* 0x002fea000b800000 */
[----:B------:R-:W-:Y:S01]  /*0130*/  UISETP.GE.U32.AND UP0, UPT, UR10, 0x4, UPT ;  /* 0x000000040a00788c */ /* 0x000fe2000bf06070 */
[----:B------:R-:W-:Y:S01]  /*0140*/  IMAD.MOV.U32 R4, RZ, RZ, RZ ;  /* 0x000000ffff047224 */ /* 0x000fe200078e00ff */
[----:B------:R-:W-:-:S07]  /*0150*/  UIADD3 UR4, UPT, UPT, -UR10, URZ, URZ ;  /* 0x000000ff0a047290 */ /* 0x000fce000fffe1ff */
[----:B------:R-:W-:Y:S05]  /*0160*/  BRA.U !UP0, `(.L_x_1) ;  /* 0x0000000508a87547 */ /* 0x000fea000b800000 */
[----:B------:R-:W0:Y:S01]  /*0170*/  LDC R6, c[0x0][0x398] ;  /* 0x0000e600ff067b82 */ /* 0x000e220000000800 */
[----:B------:R-:W-:Y:S01]  /*0180*/  IADD3 R22, PT, PT, R0, -UR10, RZ ;  /* 0x8000000a00167c10 */ /* 0x000fe2000fffe0ff */
[----:B------:R-:W-:Y:S01]  /*0190*/  USHF.L.U32 UR7, UR10, 0x1, URZ ;  /* 0x000000010a077899 */ /* 0x000fe200080006ff */
[----:B------:R-:W-:Y:S01]  /*01a0*/  MOV R4, RZ ;  /* 0x000000ff00047202 */ /* 0x000fe20000000f00 */
[----:B------:R-:W-:Y:S01]  /*01b0*/  UIADD3 UR5, UPT, UPT, -UR10, 0x3, URZ ;  /* 0x000000030a057890 */ /* 0x000fe2000fffe1ff */
[C---:B------:R-:W-:Y:S01]  /*01c0*/  IADD3 R7, PT, PT, R22.reuse, 0x3, RZ ;  /* 0x0000000316077810 */ /* 0x040fe20007ffe0ff */
[CC--:B------:R-:W-:Y:S01]  /*01d0*/  IMAD R12, R22.reuse, R14.reuse, R14 ;  /* 0x0000000e160c7224 */ /* 0x0c0fe200078e020e */
[C---:B------:R-:W-:Y:S01]  /*01e0*/  IADD3 R8, PT, PT, R22.reuse, 0x4, RZ ;  /* 0x0000000416087810 */ /* 0x040fe20007ffe0ff */
[----:B------:R-:W1:Y:S01]  /*01f0*/  LDC.64 R10, c[0x0][0x390] ;  /* 0x0000e400ff0a7b82 */ /* 0x000e620000000a00 */
[C---:B------:R-:W-:Y:S01]  /*0200*/  IADD3 R20, PT, PT, R22.reuse, 0x6, RZ ;  /* 0x0000000616147810 */ /* 0x040fe20007ffe0ff */
[C---:B------:R-:W-:Y:S01]  /*0210*/  VIADD R23, R22.reuse, 0x2 ;  /* 0x0000000216177836 */ /* 0x040fe20000000000 */
[C---:B------:R-:W-:Y:S01]  /*0220*/  IADD3 R21, PT, PT, R22.reuse, 0x7, RZ ;  /* 0x0000000716157810 */ /* 0x040fe20007ffe0ff */
[----:B------:R-:W-:Y:S01]  /*0230*/  VIADD R9, R22, 0x5 ;  /* 0x0000000516097836 */ /* 0x000fe20000000000 */
[----:B------:R-:W-:Y:S01]  /*0240*/  ULOP3.LUT UR4, UR7, 0xfffffff8, URZ, 0xc0, !UPT ;  /* 0xfffffff807047892 */ /* 0x000fe2000f8ec0ff */
[--C-:B------:R-:W-:Y:S01]  /*0250*/  IMAD R23, R23, R14, R3.reuse ;  /* 0x0000000e17177224 */ /* 0x100fe200078e0203 */
[----:B------:R-:W-:Y:S01]  /*0260*/  IADD3 R25, PT, PT, R3, R12, RZ ;  /* 0x0000000c03197210 */ /* 0x000fe20007ffe0ff */
[-CC-:B------:R-:W-:Y:S01]  /*0270*/  IMAD R7, R7, R14.reuse, R3.reuse ;  /* 0x0000000e07077224 */ /* 0x180fe200078e0203 */
[----:B------:R-:W2:Y:S01]  /*0280*/  LDCU UR6, c[0x0][0x39c] ;  /* 0x00007380ff0677ac */ /* 0x000ea20008000800 */
[----:B------:R-:W-:-:S02]  /*0290*/  IMAD R8, R8, R14, R3 ;  /* 0x0000000e08087224 */ /* 0x000fc400078e0203 */
[-CC-:B------:R-:W-:Y:S01]  /*02a0*/  IMAD R9, R9, R14.reuse, R3.reuse ;  /* 0x0000000e09097224 */ /* 0x180fe200078e0203 */
[----:B------:R-:W-:Y:S01]  /*02b0*/  UIADD3 UR4, UPT, UPT, -UR4, URZ, URZ ;  /* 0x000000ff04047290 */ /* 0x000fe2000fffe1ff */
[-CC-:B------:R-:W-:Y:S02]  /*02c0*/  IMAD R20, R20, R14.reuse, R3.reuse ;  /* 0x0000000e14147224 */ /* 0x180fe400078e0203 */
[-CC-:B------:R-:W-:Y:S02]  /*02d0*/  IMAD R21, R21, R14.reuse, R3.reuse ;  /* 0x0000000e15157224 */ /* 0x180fe400078e0203 */
[----:B------:R-:W-:Y:S02]  /*02e0*/  IMAD R5, R22, R14, R3 ;  /* 0x0000000e16057224 */ /* 0x000fe400078e0203 */
[----:B------:R-:W-:-:S07]  /*02f0*/  IMAD.U32 R2, RZ, RZ, UR7 ;  /* 0x00000007ff027e24 */ /* 0x000fce000f8e00ff */
.L_x_2:
[----:B--2---:R-:W-:Y:S01]  /*0300*/  UMOV UR7, UR6 ;  /* 0x0000000600077c82 */ /* 0x004fe20008000000 */
[C---:B------:R-:W-:Y:S01]  /*0310*/  IADD3 R12, PT, PT, R22.reuse, 0x1, RZ ;  /* 0x00000001160c7810 */ /* 0x040fe20007ffe0ff */
[C---:B------:R-:W-:Y:S01]  /*0320*/  VIADD R13, R22.reuse, 0x2 ;  /* 0x00000002160d7836 */ /* 0x040fe20000000000 */
[----:B------:R-:W-:Y:S02]  /*0330*/  ISETP.GE.AND P3, PT, R22, UR7, PT ;  /* 0x0000000716007c0c */ /* 0x000fe4000bf66270 */
[----:B------:R-:W-:Y:S02]  /*0340*/  ISETP.GE.AND P2, PT, R12, UR7, PT ;  /* 0x000000070c007c0c */ /* 0x000fe4000bf46270 */
[----:B------:R-:W-:Y:S02]  /*0350*/  ISETP.LT.OR P3, PT, R22, RZ, P3 ;  /* 0x000000ff1600720c */ /* 0x000fe40001f61670 */
[----:B------:R-:W-:Y:S02]  /*0360*/  ISETP.GE.AND P1, PT, R13, UR7, PT ;  /* 0x000000070d007c0c */ /* 0x000fe4000bf26270 */
[----:B------:R-:W-:-:S02]  /*0370*/  ISETP.LT.OR P2, PT, R12, RZ, P2 ;  /* 0x000000ff0c00720c */ /* 0x000fc40001741670 */
[----:B------:R-:W-:Y:S02]  /*0380*/  ISETP.LT.OR P1, PT, R13, RZ, P1 ;  /* 0x000000ff0d00720c */ /* 0x000fe40000f21670 */
[----:B------:R-:W-:-:S04]  /*0390*/  IADD3 R12, PT, PT, R22, 0x3, RZ ;  /* 0x00000003160c7810 */ /* 0x000fc80007ffe0ff */
[C---:B------:R-:W-:Y:S01]  /*03a0*/  ISETP.GE.AND P0, PT, R12.reuse, UR7, PT ;  /* 0x000000070c007c0c */ /* 0x040fe2000bf06270 */
[----:B------:R-:W2:Y:S03]  /*03b0*/  @!P3 LDC.64 R28, c[0x0][0x388] ;  /* 0x0000e200ff1cbb82 */ /* 0x000ea60000000a00 */
[----:B------:R-:W-:Y:S01]  /*03c0*/  ISETP.LT.OR P0, PT, R12, RZ, P0 ;  /* 0x000000ff0c00720c */ /* 0x000fe20000701670 */
[----:B-1----:R-:W-:-:S04]  /*03d0*/  IMAD.WIDE R12, R2, 0x4, R10 ;  /* 0x00000004020c7825 */ /* 0x002fc800078e020a */
[----:B------:R-:W1:Y:S01]  /*03e0*/  @!P2 LDC.64 R18, c[0x0][0x388] ;  /* 0x0000e200ff12ab82 */ /* 0x000e620000000a00 */
[----:B------:R-:W3:Y:S04]  /*03f0*/  @!P3 LDG.E R27, desc[UR8][R12.64] ;  /* 0x000000080c1bb981 */ /* 0x000ee8000c1e1900 */
[----:B------:R-:W4:Y:S03]  /*0400*/  @!P2 LDG.E R26, desc[UR8][R12.64+-0x4] ;  /* 0xfffffc080c1aa981 */ /* 0x000f26000c1e1900 */
[----:B------:R-:W5:Y:S01]  /*0410*/  @!P1 LDC.64 R16, c[0x0][0x388] ;  /* 0x0000e200ff109b82 */ /* 0x000f620000000a00 */
[----:B------:R-:W4:Y:S01]  /*0420*/  @!P1 LDG.E R24, desc[UR8][R12.64+-0x8] ;  /* 0xfffff8080c189981 */ /* 0x000f22000c1e1900 */
[----:B--2---:R-:W-:-:S06]  /*0430*/  @!P3 IMAD.WIDE R28, R5, 0x4, R28 ;  /* 0x00000004051cb825 */ /* 0x004fcc00078e021c */
[----:B------:R-:W2:Y:S01]  /*0440*/  @!P0 LDC.64 R14, c[0x0][0x388] ;  /* 0x0000e200ff0e8b82 */ /* 0x000ea20000000a00 */
[----:B------:R-:W3:Y:S01]  /*0450*/  @!P3 LDG.E R29, desc[UR8][R28.64] ;  /* 0x000000081c1db981 */ /* 0x000ee2000c1e1900 */
[----:B-1----:R-:W-:-:S06]  /*0460*/  @!P2 IMAD.WIDE R18, R25, 0x4, R18 ;  /* 0x000000041912a825 */ /* 0x002fcc00078e0212 */
[----:B------:R1:W4:Y:S01]  /*0470*/  @!P2 LDG.E R19, desc[UR8][R18.64] ;  /* 0x000000081213a981 */ /* 0x000322000c1e1900 */
[----:B-----5:R-:W-:-:S06]  /*0480*/  @!P1 IMAD.WIDE R16, R23, 0x4, R16 ;  /* 0x0000000417109825 */ /* 0x020fcc00078e0210 */
[----:B------:R-:W5:Y:S01]  /*0490*/  @!P1 LDG.E R17, desc[UR8][R16.64] ;  /* 0x0000000810119981 */ /* 0x000f62000c1e1900 */
[----:B--2---:R-:W-:-:S05]  /*04a0*/  @!P0 IMAD.WIDE R14, R7, 0x4, R14 ;  /* 0x00000004070e8825 */ /* 0x004fca00078e020e */
[----:B------:R2:W2:Y:S04]  /*04b0*/  @!P0 LDG.E R28, desc[UR8][R14.64] ;  /* 0x000000080e1c8981 */ /* 0x0004a8000c1e1900 */
[----:B------:R-:W2:Y:S01]  /*04c0*/  @!P0 LDG.E R16, desc[UR8][R12.64+-0xc] ;  /* 0xfffff4080c108981 */ /* 0x000ea2000c1e1900 */
[----:B-1----:R-:W-:-:S04]  /*04d0*/  IADD3 R18, PT, PT, R22, 0x6, RZ ;  /* 0x0000000616127810 */ /* 0x002fc80007ffe0ff */
[----:B------:R-:W-:-:S04]  /*04e0*/  ISETP.GE.AND P5, PT, R18, UR7, PT ;  /* 0x0000000712007c0c */ /* 0x000fc8000bfa6270 */
[----:B------:R-:W-:Y:S01]  /*04f0*/  ISETP.LT.OR P5, PT, R18, RZ, P5 ;  /* 0x000000ff1200720c */ /* 0x000fe20002fa1670 */
[----:B---3--:R-:W-:Y:S01]  /*0500*/  @!P3 FFMA R4, R29, R27, R4 ;  /* 0x0000001b1d04b223 */ /* 0x008fe20000000004 */
[C---:B------:R-:W-:Y:S01]  /*0510*/  IADD3 R27, PT, PT, R22.reuse, 0x4, RZ ;  /* 0x00000004161b7810 */ /* 0x040fe20007ffe0ff */
[----:B------:R-:W-:-:S03]  /*0520*/  VIADD R29, R22, 0x5 ;  /* 0x00000005161d7836 */ /* 0x000fc60000000000 */
[----:B------:R-:W-:Y:S02]  /*0530*/  ISETP.GE.AND P3, PT, R27, UR7, PT ;  /* 0x000000071b007c0c */ /* 0x000fe4000bf66270 */
[----:B------:R-:W-:Y:S02]  /*0540*/  ISETP.GE.AND P4, PT, R29, UR7, PT ;  /* 0x000000071d007c0c */ /* 0x000fe4000bf86270 */
[----:B------:R-:W-:Y:S01]  /*0550*/  ISETP.LT.OR P3, PT, R27, RZ, P3 ;  /* 0x000000ff1b00720c */ /* 0x000fe20001f61670 */
[----:B----4-:R-:W-:Y:S01]  /*0560*/  @!P2 FFMA R4, R19, R26, R4 ;  /* 0x0000001a1304a223 */ /* 0x010fe20000000004 */
[----:B------:R-:W-:Y:S02]  /*0570*/  ISETP.LT.OR P4, PT, R29, RZ, P4 ;  /* 0x000000ff1d00720c */ /* 0x000fe40002781670 */
[----:B------:R-:W-:Y:S01]  /*0580*/  IADD3 R26, PT, PT, R22, 0x7, RZ ;  /* 0x00000007161a7810 */ /* 0x000fe20007ffe0ff */
[----:B------:R-:W3:Y:S01]  /*0590*/  @!P5 LDG.E R29, desc[UR8][R12.64+-0x18] ;  /* 0xffffe8080c1dd981 */ /* 0x000ee2000c1e1900 */
[----:B-----5:R-:W-:-:S02]  /*05a0*/  @!P1 FFMA R4, R17, R24, R4 ;  /* 0x0000001811049223 */ /* 0x020fc40000000004 */
[----:B------:R-:W-:-:S04]  /*05b0*/  ISETP.GE.AND P1, PT, R26, UR7, PT ;  /* 0x000000071a007c0c */ /* 0x000fc8000bf26270 */
[----:B------:R-:W-:Y:S01]  /*05c0*/  ISETP.LT.OR P1, PT, R26, RZ, P1 ;  /* 0x000000ff1a00720c */ /* 0x000fe20000f21670 */
[----:B------:R-:W1:Y:S01]  /*05d0*/  @!P3 LDC.64 R18, c[0x0][0x388] ;  /* 0x0000e200ff12bb82 */ /* 0x000e620000000a00 */
[----:B------:R-:W4:Y:S07]  /*05e0*/  @!P3 LDG.E R24, desc[UR8][R12.64+-0x10] ;  /* 0xfffff0080c18b981 */ /* 0x000f2e000c1e1900 */
[----:B--2---:R-:W2:Y:S01]  /*05f0*/  @!P4 LDC.64 R14, c[0x0][0x388] ;  /* 0x0000e200ff0ecb82 */ /* 0x004ea20000000a00 */
[----:B------:R-:W-:-:S02]  /*0600*/  @!P0 FFMA R4, R28, R16, R4 ;  /* 0x000000101c048223 */ /* 0x000fc40000000004 */
[----:B------:R-:W5:Y:S05]  /*0610*/  @!P4 LDG.E R28, desc[UR8][R12.64+-0x14] ;  /* 0xffffec080c1cc981 */ /* 0x000f6a000c1e1900 */
[----:B------:R-:W0:Y:S08]  /*0620*/  @!P5 LDC.64 R26, c[0x0][0x388] ;  /* 0x0000e200ff1adb82 */ /* 0x000e300000000a00 */
[----:B------:R-:W0:Y:S01]  /*0630*/  @!P1 LDC.64 R16, c[0x0][0x388] ;  /* 0x0000e200ff109b82 */ /* 0x000e220000000a00 */
[----:B-1----:R-:W-:-:S06]  /*0640*/  @!P3 IMAD.WIDE R18, R8, 0x4, R18 ;  /* 0x000000040812b825 */ /* 0x002fcc00078e0212 */
[----:B------:R-:W4:Y:S01]  /*0650*/  @!P3 LDG.E R19, desc[UR8][R18.64] ;  /* 0x000000081213b981 */ /* 0x000f22000c1e1900 */
[----:B--2---:R-:W-:-:S06]  /*0660*/  @!P4 IMAD.WIDE R14, R9, 0x4, R14 ;  /* 0x00000004090ec825 */ /* 0x004fcc00078e020e */
[----:B------:R-:W5:Y:S01]  /*0670*/  @!P4 LDG.E R15, desc[UR8][R14.64] ;  /* 0x000000080e0fc981 */ /* 0x000f62000c1e1900 */
[----:B0-----:R-:W-:-:S06]  /*0680*/  @!P5 IMAD.WIDE R26, R20, 0x4, R26 ;  /* 0x00000004141ad825 */ /* 0x001fcc00078e021a */
[----:B------:R-:W3:Y:S01]  /*0690*/  @!P5 LDG.E R27, desc[UR8][R26.64] ;  /* 0x000000081a1bd981 */ /* 0x000ee2000c1e1900 */
[----:B------:R-:W-:-:S03]  /*06a0*/  @!P1 IMAD.WIDE R16, R21, 0x4, R16 ;  /* 0x0000000415109825 */ /* 0x000fc600078e0210 */
[----:B------:R-:W2:Y:S04]  /*06b0*/  @!P1 LDG.E R14, desc[UR8][R12.64+-0x1c] ;  /* 0xffffe4080c0e9981 */ /* 0x000ea8000c1e1900 */
[----:B------:R-:W2:Y:S01]  /*06c0*/  @!P1 LDG.E R17, desc[UR8][R16.64] ;  /* 0x0000000810119981 */ /* 0x000ea2000c1e1900 */
[----:B------:R-:W-:-:S04]  /*06d0*/  UIADD3 UR4, UPT, UPT, UR4, 0x8, URZ ;  /* 0x0000000804047890 */ /* 0x000fc8000fffe0ff */
[----:B------:R-:W-:Y:S01]  /*06e0*/  UISETP.NE.AND UP0, UPT, UR4, URZ, UPT ;  /* 0x000000ff0400728c */ /* 0x000fe2000bf05270 */
[----:B------:R-:W-:Y:S02]  /*06f0*/  IADD3 R2, PT, PT, R2, -0x8, RZ ;  /* 0xfffffff802027810 */ /* 0x000fe40007ffe0ff */
[----:B------:R-:W-:Y:S01]  /*0700*/  IADD3 R22, PT, PT, R22, 0x8, RZ ;  /* 0x0000000816167810 */ /* 0x000fe20007ffe0ff */
[----:B------:R-:W-:Y:S01]  /*0710*/  UIADD3 UR5, UPT, UPT, UR5, 0x8, URZ ;  /* 0x0000000805057890 */ /* 0x000fe2000fffe0ff */
[----:B----4-:R-:W-:-:S04]  /*0720*/  @!P3 FFMA R4, R19, R24, R4 ;  /* 0x000000181304b223 */ /* 0x010fc80000000004 */
[----:B-----5:R-:W-:-:S04]  /*0730*/  @!P4 FFMA R4, R15, R28, R4 ;  /* 0x0000001c0f04c223 */ /* 0x020fc80000000004 */
[----:B---3--:R-:W-:-:S04]  /*0740*/  @!P5 FFMA R4, R27, R29, R4 ;  /* 0x0000001d1b04d223 */ /* 0x008fc80000000004 */
[----:B--2---:R-:W-:Y:S01]  /*0750*/  @!P1 FFMA R4, R17, R14, R4 ;  /* 0x0000000e11049223 */ /* 0x004fe20000000004 */
[----:B------:R-:W-:-:S04]  /*0760*/  IMAD.MOV.U32 R14, RZ, RZ, R6 ;  /* 0x000000ffff0e7224 */ /* 0x000fc800078e0006 */
[C---:B------:R-:W-:Y:S01]  /*0770*/  IMAD R5, R14.reuse, 0x8, R5 ;  /* 0x000000080e057824 */ /* 0x040fe200078e0205 */
[C---:B------:R-:W-:Y:S01]  /*0780*/  LEA R25, R14.reuse, R25, 0x3 ;  /* 0x000000190e197211 */ /* 0x040fe200078e18ff */
[C---:B------:R-:W-:Y:S01]  /*0790*/  IMAD R7, R14.reuse, 0x8, R7 ;  /* 0x000000080e077824 */ /* 0x040fe200078e0207 */
[C---:B------:R-:W-:Y:S01]  /*07a0*/  LEA R23, R14.reuse, R23, 0x3 ;  /* 0x000000170e177211 */ /* 0x040fe200078e18ff */
[C---:B------:R-:W-:Y:S01]  /*07b0*/  IMAD R21, R14.reuse, 0x8, R21 ;  /* 0x000000080e157824 */ /* 0x040fe200078e0215 */
[C---:B------:R-:W-:Y:S02]  /*07c0*/  LEA R8, R14.reuse, R8, 0x3 ;  /* 0x000000080e087211 */ /* 0x040fe400078e18ff */
[C---:B------:R-:W-:Y:S02]  /*07d0*/  LEA R9, R14.reuse, R9, 0x3 ;  /* 0x000000090e097211 */ /* 0x040fe400078e18ff */
[----:B------:R-:W-:Y:S01]  /*07e0*/  LEA R20, R14, R20, 0x3 ;  /* 0x000000140e147211 */ /* 0x000fe200078e18ff */
[----:B------:R-:W-:Y:S06]  /*07f0*/  BRA.U UP0, `(.L_x_2) ;  /* 0xfffffff900c07547 */ /* 0x000fec000b83ffff */
[----:B------:R-:W-:-:S12]  /*0800*/  UIADD3 UR4, UPT, UPT, UR5, -0x3, URZ ;  /* 0xfffffffd05047890 */ /* 0x000fd8000fffe0ff */
.L_x_1:
[----:B------:R-:W0:Y:S02]  /*0810*/  LDC R2, c[0x0][0x3a0] ;  /* 0x0000e800ff027b82 */ /* 0x000e240000000800 */
[C---:B0-----:R-:W-:Y:S02]  /*0820*/  SHF.L.U32 R5, R2.reuse, 0x1, RZ ;  /* 0x0000000102057819 */ /* 0x041fe400000006ff */
[----:B------:R-:W-:Y:S02]  /*0830*/  LOP3.LUT R6, R2, 0x1, RZ, 0xc0, !PT ;  /* 0x0000000102067812 */ /* 0x000fe400078ec0ff */
[----:B------:R-:W-:Y:S02]  /*0840*/  LOP3.LUT R5, R5, 0x6, RZ, 0xc0, !PT ;  /* 0x0000000605057812 */ /* 0x000fe400078ec0ff */
[----:B------:R-:W-:Y:S02]  /*0850*/  ISETP.NE.U32.AND P3, PT, R6, 0x1, PT ;  /* 0x000000010600780c */ /* 0x000fe40003f65070 */
[----:B------:R-:W-:-:S13]  /*0860*/  ISETP.GE.U32.AND P0, PT, R5, 0x3, PT ;  /* 0x000000030500780c */ /* 0x000fda0003f06070 */
[----:B------:R-:W-:Y:S05]  /*0870*/  @!P0 BRA `(.L_x_3) ;  /* 0x0000000000a08947 */ /* 0x000fea0003800000 */
[----:B------:R-:W-:Y:S01]  /*0880*/  IADD3 R19, PT, PT, R0, UR4, RZ ;  /* 0x0000000400137c10 */ /* 0x000fe2000fffe0ff */
[----:B------:R-:W0:Y:S01]  /*0890*/  LDC.64 R12, c[0x0][0x390] ;  /* 0x0000e400ff0c7b82 */ /* 0x000e220000000a00 */
[----:B------:R-:W-:Y:S02]  /*08a0*/  IADD3 R15, PT, PT, R2, -UR4, RZ ;  /* 0x80000004020f7c10 */ /* 0x000fe4000fffe0ff */
[C---:B------:R-:W-:Y:S01]  /*08b0*/  IADD3 R21, PT, PT, R19.reuse, 0x1, RZ ;  /* 0x0000000113157810 */ /* 0x040fe20007ffe0ff */
[C---:B------:R-:W-:Y:S01]  /*08c0*/  VIADD R18, R19.reuse, 0x2 ;  /* 0x0000000213127836 */ /* 0x040fe20000000000 */
[----:B------:R-:W-:Y:S02]  /*08d0*/  ISETP.GE.AND P0, PT, R19, UR7, PT ;  /* 0x0000000713007c0c */ /* 0x000fe4000bf06270 */
[----:B------:R-:W-:Y:S02]  /*08e0*/  ISETP.GE.AND P1, PT, R21, UR7, PT ;  /* 0x0000000715007c0c */ /* 0x000fe4000bf26270 */
[----:B------:R-:W-:-:S02]  /*08f0*/  ISETP.LT.OR P0, PT, R19, RZ, P0 ;  /* 0x000000ff1300720c */ /* 0x000fc40000701670 */
[C---:B------:R-:W-:Y:S02]  /*0900*/  ISETP.GE.AND P2, PT, R18.reuse, UR7, PT ;  /* 0x0000000712007c0c */ /* 0x040fe4000bf46270 */
[----:B------:R-:W-:Y:S02]  /*0910*/  ISETP.LT.OR P1, PT, R21, RZ, P1 ;  /* 0x000000ff1500720c */ /* 0x000fe40000f21670 */
[----:B------:R-:W-:Y:S02]  /*0920*/  IADD3 R5, PT, PT, R19, 0x3, RZ ;  /* 0x0000000313057810 */ /* 0x000fe40007ffe0ff */
[----:B------:R-:W-:Y:S02]  /*0930*/  ISETP.LT.OR P2, PT, R18, RZ, P2 ;  /* 0x000000ff1200720c */ /* 0x000fe40001741670 */
[----:B------:R-:W-:-:S03]  /*0940*/  ISETP.GE.AND P4, PT, R5, UR7, PT ;  /* 0x0000000705007c0c */ /* 0x000fc6000bf86270 */
[----:B------:R-:W1:Y:S01]  /*0950*/  @!P0 LDC.64 R16, c[0x0][0x388] ;  /* 0x0000e200ff108b82 */ /* 0x000e620000000a00 */
[----:B------:R-:W-:Y:S01]  /*0960*/  ISETP.LT.OR P4, PT, R5, RZ, P4 ;  /* 0x000000ff0500720c */ /* 0x000fe20002781670 */
[-CC-:B------:R-:W-:Y:S02]  /*0970*/  @!P0 IMAD R19, R19, R14.reuse, R3.reuse ;  /* 0x0000000e13138224 */ /* 0x180fe400078e0203 */
[----:B------:R-:W-:Y:S02]  /*0980*/  @!P1 IMAD R21, R21, R14, R3 ;  /* 0x0000000e15159224 */ /* 0x000fe400078e0203 */
[----:B0-----:R-:W-:Y:S02]  /*0990*/  IMAD.WIDE R12, R15, 0x4, R12 ;  /* 0x000000040f0c7825 */ /* 0x001fe400078e020c */
[----:B------:R-:W0:Y:S03]  /*09a0*/  @!P1 LDC.64 R10, c[0x0][0x388] ;  /* 0x0000e200ff0a9b82 */ /* 0x000e260000000a00 */
[----:B------:R-:W2:Y:S05]  /*09b0*/  @!P0 LDG.E R15, desc[UR8][R12.64] ;  /* 0x000000080c0f8981 */ /* 0x000eaa000c1e1900 */
[----:B------:R-:W3:Y:S08]  /*09c0*/  @!P2 LDC.64 R8, c[0x0][0x388] ;  /* 0x0000e200ff08ab82 */ /* 0x000ef00000000a00 */
[----:B------:R-:W4:Y:S01]  /*09d0*/  @!P4 LDC.64 R6, c[0x0][0x388] ;  /* 0x0000e200ff06cb82 */ /* 0x000f220000000a00 */
[----:B-1----:R-:W-:-:S04]  /*09e0*/  @!P0 IMAD.WIDE R16, R19, 0x4, R16 ;  /* 0x0000000413108825 */ /* 0x002fc800078e0210 */
[----:B------:R-:W-:Y:S02]  /*09f0*/  @!P2 IMAD R19, R18, R14, R3 ;  /* 0x0000000e1213a224 */ /* 0x000fe400078e0203 */
[----:B------:R-:W2:Y:S01]  /*0a00*/  @!P0 LDG.E R17, desc[UR8][R16.64] ;  /* 0x0000000810118981 */ /* 0x000ea2000c1e1900 */
[----:B0-----:R-:W-:-:S03]  /*0a10*/  @!P1 IMAD.WIDE R10, R21, 0x4, R10 ;  /* 0x00000004150a9825 */ /* 0x001fc600078e020a */
[----:B------:R-:W5:Y:S04]  /*0a20*/  @!P2 LDG.E R18, desc[UR8][R12.64+-0x8] ;  /* 0xfffff8080c12a981 */ /* 0x000f68000c1e1900 */
[----:B------:R-:W5:Y:S01]  /*0a30*/  @!P1 LDG.E R11, desc[UR8][R10.64] ;  /* 0x000000080a0b9981 */ /* 0x000f62000c1e1900 */
[----:B---3--:R-:W-:-:S04]  /*0a40*/  @!P2 IMAD.WIDE R8, R19, 0x4, R8 ;  /* 0x000000041308a825 */ /* 0x008fc800078e0208 */
[----:B------:R-:W-:Y:S02]  /*0a50*/  @!P4 IMAD R19, R5, R14, R3 ;  /* 0x0000000e0513c224 */ /* 0x000fe400078e0203 */
[----:B------:R-:W5:Y:S02]  /*0a60*/  @!P1 LDG.E R5, desc[UR8][R12.64+-0x4] ;  /* 0xfffffc080c059981 */ /* 0x000f64000c1e1900 */
[----:B----4-:R-:W-:Y:S02]  /*0a70*/  @!P4 IMAD.WIDE R6, R19, 0x4, R6 ;  /* 0x000000041306c825 */ /* 0x010fe400078e0206 */
[----:B------:R-:W3:Y:S04]  /*0a80*/  @!P2 LDG.E R9, desc[UR8][R8.64] ;  /* 0x000000080809a981 */ /* 0x000ee8000c1e1900 */
[----:B------:R-:W4:Y:S04]  /*0a90*/  @!P4 LDG.E R19, desc[UR8][R12.64+-0xc] ;  /* 0xfffff4080c13c981 */ /* 0x000f28000c1e1900 */
[----:B------:R-:W4:Y:S01]  /*0aa0*/  @!P4 LDG.E R7, desc[UR8][R6.64] ;  /* 0x000000080607c981 */ /* 0x000f22000c1e1900 */
[----:B------:R-:W-:Y:S01]  /*0ab0*/  UIADD3 UR4, UPT, UPT, UR4, 0x4, URZ ;  /* 0x0000000404047890 */ /* 0x000fe2000fffe0ff */
[----:B--2---:R-:W-:-:S04]  /*0ac0*/  @!P0 FFMA R4, R17, R15, R4 ;  /* 0x0000000f11048223 */ /* 0x004fc80000000004 */
[----:B-----5:R-:W-:-:S04]  /*0ad0*/  @!P1 FFMA R4, R11, R5, R4 ;  /* 0x000000050b049223 */ /* 0x020fc80000000004 */
[----:B---3--:R-:W-:-:S04]  /*0ae0*/  @!P2 FFMA R4, R9, R18, R4 ;  /* 0x000000120904a223 */ /* 0x008fc80000000004 */
[----:B----4-:R-:W-:-:S07]  /*0af0*/  @!P4 FFMA R4, R7, R19, R4 ;  /* 0x000000130704c223 */ /* 0x010fce0000000004 */
.L_x_3:
[----:B------:R-:W-:Y:S05]  /*0b00*/  @P3 BRA `(.L_x_4) ;  /* 0x0000000000583947 */ /* 0x000fea0003800000 */
[----:B------:R-:W-:Y:S01]  /*0b10*/  IADD3 R5, PT, PT, R0, UR4, RZ ;  /* 0x0000000400057c10 */ /* 0x000fe2000fffe0ff */
[----:B------:R-:W0:Y:S01]  /*0b20*/  LDC.64 R6, c[0x0][0x390] ;  /* 0x0000e400ff067b82 */ /* 0x000e220000000a00 */
[----:B------:R-:W-:Y:S02]  /*0b30*/  IADD3 R15, PT, PT, R2, -UR4, RZ ;  /* 0x80000004020f7c10 */ /* 0x000fe4000fffe0ff */
[C---:B------:R-:W-:Y:S01]  /*0b40*/  ISETP.GE.AND P0, PT, R5.reuse, UR7, PT ;  /* 0x0000000705007c0c */ /* 0x040fe2000bf06270 */
[----:B------:R-:W-:-:S03]  /*0b50*/  VIADD R13, R5, 0x1 ;  /* 0x00000001050d7836 */ /* 0x000fc60000000000 */
[----:B------:R-:W-:Y:S02]  /*0b60*/  ISETP.LT.OR P0, PT, R5, RZ, P0 ;  /* 0x000000ff0500720c */ /* 0x000fe40000701670 */
[----:B------:R-:W-:-:S04]  /*0b70*/  ISETP.GE.AND P1, PT, R13, UR7, PT ;  /* 0x000000070d007c0c */ /* 0x000fc8000bf26270 */
[----:B------:R-:W-:-:S07]  /*0b80*/  ISETP.LT.OR P1, PT, R13, RZ, P1 ;  /* 0x000000ff0d00720c */ /* 0x000fce0000f21670 */
[----:B------:R-:W1:Y:S01]  /*0b90*/  @!P0 LDC.64 R10, c[0x0][0x388] ;  /* 0x0000e200ff0a8b82 */ /* 0x000e620000000a00 */
[----:B------:R-:W-:Y:S02]  /*0ba0*/  @!P0 IMAD R5, R5, R14, R3 ;  /* 0x0000000e05058224 */ /* 0x000fe400078e0203 */
[----:B0-----:R-:W-:-:S05]  /*0bb0*/  IMAD.WIDE R6, R15, 0x4, R6 ;  /* 0x000000040f067825 */ /* 0x001fca00078e0206 */
[----:B------:R-:W0:Y:S01]  /*0bc0*/  @!P1 LDC.64 R8, c[0x0][0x388] ;  /* 0x0000e200ff089b82 */ /* 0x000e220000000a00 */
[----:B------:R-:W-:Y:S01]  /*0bd0*/  @!P1 IMAD R13, R13, R14, R3 ;  /* 0x0000000e0d0d9224 */ /* 0x000fe200078e0203 */
[----:B------:R-:W2:Y:S01]  /*0be0*/  @!P1 LDG.E R12, desc[UR8][R6.64+-0x4] ;  /* 0xfffffc08060c9981 */ /* 0x000ea2000c1e1900 */
[----:B-1----:R-:W-:-:S03]  /*0bf0*/  @!P0 IMAD.WIDE R10, R5, 0x4, R10 ;  /* 0x00000004050a8825 */ /* 0x002fc600078e020a */
[----:B------:R-:W3:Y:S04]  /*0c00*/  @!P0 LDG.E R5, desc[UR8][R6.64] ;  /* 0x0000000806058981 */ /* 0x000ee8000c1e1900 */
[----:B------:R-:W3:Y:S01]  /*0c10*/  @!P0 LDG.E R11, desc[UR8][R10.64] ;  /* 0x000000080a0b8981 */ /* 0x000ee2000c1e1900 */
[----:B0-----:R-:W-:-:S06]  /*0c20*/  @!P1 IMAD.WIDE R8, R13, 0x4, R8 ;  /* 0x000000040d089825 */ /* 0x001fcc00078e0208 */
[----:B------:R-:W2:Y:S01]  /*0c30*/  @!P1 LDG.E R9, desc[UR8][R8.64] ;  /* 0x0000000808099981 */ /* 0x000ea2000c1e1900 */
[----:B------:R-:W-:Y:S01]  /*0c40*/  UIADD3 UR4, UPT, UPT, UR4, 0x2, URZ ;  /* 0x0000000204047890 */ /* 0x000fe2000fffe0ff */
[----:B---3--:R-:W-:-:S04]  /*0c50*/  @!P0 FFMA R4, R11, R5, R4 ;  /* 0x000000050b048223 */ /* 0x008fc80000000004 */
[----:B--2---:R-:W-:-:S07]  /*0c60*/  @!P1 FFMA R4, R9, R12, R4 ;  /* 0x0000000c09049223 */ /* 0x004fce0000000004 */
.L_x_4:
[----:B------:R-:W-:Y:S01]  /*0c70*/  IADD3 R5, PT, PT, R0, UR4, RZ ;  /* 0x0000000400057c10 */ /* 0x000fe2000fffe0ff */
[----:B------:R-:W-:Y:S03]  /*0c80*/  BSSY.RECONVERGENT B0, `(.L_x_0) ;  /* 0x000000d000007945 */ /* 0x000fe60003800200 */
[----:B------:R-:W-:-:S04]  /*0c90*/  ISETP.GE.AND P0, PT, R5, UR7, PT ;  /* 0x0000000705007c0c */ /* 0x000fc8000bf06270 */
[----:B------:R-:W-:-:S13]  /*0ca0*/  ISETP.LT.OR P0, PT, R5, RZ, P0 ;  /* 0x000000ff0500720c */ /* 0x000fda0000701670 */
[----:B------:R-:W-:Y:S05]  /*0cb0*/  @P0 BRA `(.L_x_5) ;  /* 0x0000000000240947 */ /* 0x000fea0003800000 */
[----:B------:R-:W0:Y:S01]  /*0cc0*/  LDC.64 R6, c[0x0][0x388] ;  /* 0x0000e200ff067b82 */ /* 0x000e220000000a00 */
[----:B------:R-:W-:Y:S01]  /*0cd0*/  IADD3 R11, PT, PT, R2, -UR4, RZ ;  /* 0x80000004020b7c10 */ /* 0x000fe2000fffe0ff */
[----:B------:R-:W-:-:S06]  /*0ce0*/  IMAD R5, R5, R14, R3 ;  /* 0x0000000e05057224 */ /* 0x000fcc00078e0203 */
[----:B------:R-:W1:Y:S01]  /*0cf0*/  LDC.64 R8, c[0x0][0x390] ;  /* 0x0000e400ff087b82 */ /* 0x000e620000000a00 */
[----:B0-----:R-:W-:-:S06]  /*0d00*/  IMAD.WIDE R6, R5, 0x4, R6 ;  /* 0x0000000405067825 */ /* 0x001fcc00078e0206 */
[----:B------:R-:W2:Y:S01]  /*0d10*/  LDG.E R7, desc[UR8][R6.64] ;  /* 0x0000000806077981 */ /* 0x000ea2000c1e1900 */
[----:B-1----:R-:W-:-:S06]  /*0d20*/  IMAD.WIDE R8, R11, 0x4, R8 ;  /* 0x000000040b087825 */ /* 0x002fcc00078e0208 */
[----:B------:R-:W2:Y:S02]  /*0d30*/  LDG.E R8, desc[UR8][R8.64] ;  /* 0x0000000808087981 */ /* 0x000ea4000c1e1900 */
[----:B--2---:R-:W-:-:S07]  /*0d40*/  FFMA R4, R7, R8, R4 ;  /* 0x0000000807047223 */ /* 0x004fce0000000004 */
.L_x_5:
[----:B------:R-:W-:Y:S05]  /*0d50*/  BSYNC.RECONVERGENT B0 ;  /* 0x0000000000007941 */ /* 0x000fea0003800200 */
.L_x_0:
[----:B------:R-:W0:Y:S01]  /*0d60*/  LDC.64 R6, c[0x0][0x380] ;  /* 0x0000e000ff067b82 */ /* 0x000e220000000a00 */
[----:B------:R-:W-:-:S04]  /*0d70*/  IMAD R3, R0, R14, R3 ;  /* 0x0000000e00037224 */ /* 0x000fc800078e0203 */
[----:B0-----:R-:W-:-:S05]  /*0d80*/  IMAD.WIDE R2, R3, 0x4, R6 ;  /* 0x0000000403027825 */ /* 0x001fca00078e0206 */
[----:B------:R-:W-:Y:S01]  /*0d90*/  STG.E desc[UR8][R2.64], R4 ;  /* 0x0000000402007986 */ /* 0x000fe2000c101908 */
[----:B------:R-:W-:Y:S05]  /*0da0*/  EXIT ;  /* 0x000000000000794d */ /* 0x000fea0003800000 */
.L_x_6:
[----:B------:R-:W-:-:S00]  /*0db0*/  BRA `(.L_x_6) ;  /* 0xfffffffc00fc7947 */ /* 0x000fc0000383ffff */
[----:B------:R-:W-:-:S00]  /*0dc0*/  NOP ;  /* 0x0000000000007918 */ /* 0x000fc00000000000 */
        /* <DEDUP_REMOVED lines=11> */
.L_x_14:


//--------------------- .text._Z17convolutionRowGPUPfS_S_iii --------------------------
	.section	.text._Z17convolutionRowGPUPfS_S_iii,"ax",@progbits
	.align	128
        .global         _Z17convolutionRowGPUPfS_S_iii
        .type           _Z17convolutionRowGPUPfS_S_iii,@function
        .size           _Z17convolutionRowGPUPfS_S_iii,(.L_x_15 - _Z17convolutionRowGPUPfS_S_iii)
        .other          _Z17convolutionRowGPUPfS_S_iii,@"STO_CUDA_ENTRY STV_DEFAULT"
_Z17convolutionRowGPUPfS_S_iii:
.text._Z17convolutionRowGPUPfS_S_iii:
[----:B------:R-:W-:Y:S01]  /*0000*/  LDC R1, c[0x0][0x37c] ;  /* 0x0000df00ff017b82 */ /* 0x000fe20000000800 */
[----:B------:R-:W0:Y:S07]  /*0010*/  S2R R5, SR_TID.Y ;  /* 0x0000000000057919 */ /* 0x000e2e0000002200 */
[----:B------:R-:W1:Y:S01]  /*0020*/  LDC R3, c[0x0][0x360] ;  /* 0x0000d800ff037b82 */ /* 0x000e620000000800 */
[----:B------:R-:W2:Y:S01]  /*0030*/  LDCU.64 UR6, c[0x0][0x398] ;  /* 0x00007300ff0677ac */ /* 0x000ea20008000a00 */
[----:B------:R-:W1:Y:S06]  /*0040*/  S2R R0, SR_TID.X ;  /* 0x0000000000007919 */ /* 0x000e6c0000002100 */
[----:B------:R-:W0:Y:S08]  /*0050*/  S2UR UR5, SR_CTAID.Y ;  /* 0x00000000000579c3 */ /* 0x000e300000002600 */
[----:B------:R-:W0:Y:S08]  /*0060*/  LDC R2, c[0x0][0x364] ;  /* 0x0000d900ff027b82 */ /* 0x000e300000000800 */
[----:B------:R-:W1:Y:S01]  /*0070*/  S2UR UR4, SR_CTAID.X ;  /* 0x00000000000479c3 */ /* 0x000e620000002500 */
[----:B0-----:R-:W-:-:S05]  /*0080*/  IMAD R2, R2, UR5, R5 ;  /* 0x0000000502027c24 */ /* 0x001fca000f8e0205 */
[----:B--2---:R-:W-:Y:S01]  /*0090*/  ISETP.GE.AND P0, PT, R2, UR7, PT ;  /* 0x0000000702007c0c */ /* 0x004fe2000bf06270 */
[----:B-1----:R-:W-:-:S05]  /*00a0*/  IMAD R3, R3, UR4, R0 ;  /* 0x0000000403037c24 */ /* 0x002fca000f8e0200 */
[----:B------:R-:W-:-:S13]  /*00b0*/  ISETP.GE.OR P0, PT, R3, UR6, P0 ;  /* 0x0000000603007c0c */ /* 0x000fda0008706670 */
[----:B------:R-:W-:Y:S05]  /*00c0*/  @P0 EXIT ;  /* 0x000000000000094d */ /* 0x000fea0003800000 */
[----:B------:R-:W0:Y:S01]  /*00d0*/  LDCU UR9, c[0x0][0x3a0] ;  /* 0x00007400ff0977ac */ /* 0x000e220008000800 */
[----:B------:R-:W-:Y:S01]  /*00e0*/  IMAD.MOV.U32 R0, RZ, RZ, RZ ;  /* 0x000000ffff007224 */ /* 0x000fe200078e00ff */
[----:B------:R-:W1:Y:S01]  /*00f0*/  LDCU.64 UR10, c[0x0][0x358] ;  /* 0x00006b00ff0a77ac */ /* 0x000e620008000a00 */
[----:B0-----:R-:W-:-:S09]  /*0100*/  UISETP.GE.AND UP0, UPT, UR9, URZ, UPT ;  /* 0x000000ff0900728c */ /* 0x001fd2000bf06270 */
[----:B-1----:R-:W-:Y:S05]  /*0110*/  BRA.U !UP0, `(.L_x_7) ;  /* 0x00000009084c7547 */ /* 0x002fea000b800000 */
[----:B------:R-:W-:Y:S01]  /*0120*/  UISETP.GE.U32.AND UP0, UPT, UR9, 0x4, UPT ;  /* 0x000000040900788c */ /* 0x000fe2000bf06070 */
[----:B------:R-:W-:Y:S01]  /*0130*/  IMAD.MOV.U32 R0, RZ, RZ, RZ ;  /* 0x000000ffff007224 */ /* 0x000fe200078e00ff */
[----:B------:R-:W-:-:S07]  /*0140*/  UIADD3 UR4, UPT, UPT, -UR9, URZ, URZ ;  /* 0x000000ff09047290 */ /* 0x000fce000fffe1ff */
[----:B------:R-:W-:Y:S05]  /*0150*/  BRA.U !UP0, `(.L_x_8) ;  /* 0x0000000508187547 */ /* 0x000fea000b800000 */
[----:B------:R-:W-:Y:S01]  /*0160*/  USHF.L.U32 UR8, UR9, 0x1, URZ ;  /* 0x0000000109087899 */ /* 0x000fe200080006ff */
[----:B------:R-:W-:Y:S01]  /*0170*/  IMAD R9, R2, UR6, R3 ;  /* 0x0000000602097c24 */ /* 0x000fe2000f8e0203 */
[----:B------:R-:W-:Y:S01]  /*0180*/  IADD3 R18, PT, PT, R3, -UR9, RZ ;  /* 0x8000000903127c10 */ /* 0x000fe2000fffe0ff */
[----:B------:R-:W-:Y:S01]  /*0190*/  IMAD.MOV.U32 R0, RZ, RZ, RZ ;  /* 0x000000ffff007224 */ /* 0x000fe200078e00ff */
[----:B------:R-:W-:Y:S01]  /*01a0*/  ULOP3.LUT UR4, UR8, 0xfffffff8, URZ, 0xc0, !UPT ;  /* 0xfffffff808047892 */ /* 0x000fe2000f8ec0ff */
[----:B------:R-:W-:Y:S01]  /*01b0*/  VIADD R9, R9, -UR9 ;  /* 0x8000000909097c36 */ /* 0x000fe20008000000 */
[----:B------:R-:W-:Y:S01]  /*01c0*/  MOV R8, UR8 ;  /* 0x0000000800087c02 */ /* 0x000fe20008000f00 */
[----:B------:R-:W0:Y:S01]  /*01d0*/  LDCU UR7, c[0x0][0x398] ;  /* 0x00007300ff0777ac */ /* 0x000e220008000800 */
[----:B------:R-:W-:Y:S02]  /*01e0*/  UIADD3 UR5, UPT, UPT, -UR9, 0x3, URZ ;  /* 0x0000000309057890 */ /* 0x000fe4000fffe1ff */
[----:B------:R-:W-:-:S12]  /*01f0*/  UIADD3 UR4, UPT, UPT, -UR4, URZ, URZ ;  /* 0x000000ff04047290 */ /* 0x000fd8000fffe1ff */
.L_x_9:
[----:B------:R-:W1:Y:S01]  /*0200*/  LDC.64 R4, c[0x0][0x388] ;  /* 0x0000e200ff047b82 */ /* 0x000e620000000a00 */
[----:B0-----:R-:W-:Y:S02]  /*0210*/  UMOV UR6, UR7 ;  /* 0x0000000700067c82 */ /* 0x001fe40008000000 */
[----:B------:R-:W-:-:S04]  /*0220*/  ISETP.GE.AND P1, PT, R18, UR6, PT ;  /* 0x0000000612007c0c */ /* 0x000fc8000bf26270 */
[----:B------:R-:W-:Y:S01]  /*0230*/  ISETP.LT.OR P1, PT, R18, RZ, P1 ;  /* 0x000000ff1200720c */ /* 0x000fe20000f21670 */
[----:B------:R-:W0:Y:S01]  /*0240*/  LDC.64 R6, c[0x0][0x390] ;  /* 0x0000e400ff067b82 */ /* 0x000e220000000a00 */
[----:B-1----:R-:W-:-:S11]  /*0250*/  IMAD.WIDE R4, R9, 0x4, R4 ;  /* 0x0000000409047825 */ /* 0x002fd600078e0204 */
[----:B------:R-:W2:Y:S01]  /*0260*/  @!P1 LDG.E R11, desc[UR10][R4.64] ;  /* 0x0000000a040b9981 */ /* 0x000ea2000c1e1900 */
[----:B0-----:R-:W-:-:S05]  /*0270*/  IMAD.WIDE R6, R8, 0x4, R6 ;  /* 0x0000000408067825 */ /* 0x001fca00078e0206 */
[----:B------:R-:W2:Y:S01]  /*0280*/  @!P1 LDG.E R10, desc[UR10][R6.64] ;  /* 0x0000000a060a9981 */ /* 0x000ea2000c1e1900 */
[C---:B------:R-:W-:Y:S02]  /*0290*/  VIADD R12, R18.reuse, 0x1 ;  /* 0x00000001120c7836 */ /* 0x040fe40000000000 */
[C---:B------:R-:W-:Y:S01]  /*02a0*/  VIADD R13, R18.reuse, 0x2 ;  /* 0x00000002120d7836 */ /* 0x040fe20000000000 */
[----:B------:R-:W-:Y:S02]  /*02b0*/  IADD3 R14, PT, PT, R18, 0x3, RZ ;  /* 0x00000003120e7810 */ /* 0x000fe40007ffe0ff */
[C---:B------:R-:W-:Y:S02]  /*02c0*/  ISETP.GE.AND P0, PT, R12.reuse, UR6, PT ;  /* 0x000000060c007c0c */ /* 0x040fe4000bf06270 */
[----:B------:R-:W-:Y:S02]  /*02d0*/  ISETP.GE.AND P2, PT, R13, UR6, PT ;  /* 0x000000060d007c0c */ /* 0x000fe4000bf46270 */
[----:B------:R-:W-:Y:S01]  /*02e0*/  ISETP.LT.OR P0, PT, R12, RZ, P0 ;  /* 0x000000ff0c00720c */ /* 0x000fe20000701670 */
[----:B------:R-:W-:Y:S01]  /*02f0*/  VIADD R12, R18, 0x4 ;  /* 0x00000004120c7836 */ /* 0x000fe20000000000 */
[----:B------:R-:W-:-:S02]  /*0300*/  ISETP.GE.AND P3, PT, R14, UR6, PT ;  /* 0x000000060e007c0c */ /* 0x000fc4000bf66270 */
[----:B------:R-:W-:Y:S02]  /*0310*/  ISETP.LT.OR P2, PT, R13, RZ, P2 ;  /* 0x000000ff0d00720c */ /* 0x000fe40001741670 */
[----:B------:R-:W-:Y:S02]  /*0320*/  IADD3 R13, PT, PT, R18, 0x5, RZ ;  /* 0x00000005120d7810 */ /* 0x000fe40007ffe0ff */
[----:B------:R-:W-:Y:S01]  /*0330*/  ISETP.LT.OR P3, PT, R14, RZ, P3 ;  /* 0x000000ff0e00720c */ /* 0x000fe20001f61670 */
[----:B------:R-:W-:Y:S01]  /*0340*/  VIADD R14, R18, 0x6 ;  /* 0x00000006120e7836 */ /* 0x000fe20000000000 */
[C---:B------:R-:W-:Y:S02]  /*0350*/  ISETP.GE.AND P4, PT, R12.reuse, UR6, PT ;  /* 0x000000060c007c0c */ /* 0x040fe4000bf86270 */
[----:B------:R-:W-:Y:S02]  /*0360*/  ISETP.GE.AND P6, PT, R13, UR6, PT ;  /* 0x000000060d007c0c */ /* 0x000fe4000bfc6270 */
[----:B------:R-:W-:-:S02]  /*0370*/  ISETP.LT.OR P4, PT, R12, RZ, P4 ;  /* 0x000000ff0c00720c */ /* 0x000fc40002781670 */
[----:B------:R-:W-:Y:S01]  /*0380*/  ISETP.GE.AND P5, PT, R14, UR6, PT ;  /* 0x000000060e007c0c */ /* 0x000fe2000bfa6270 */
[----:B------:R-:W3:Y:S01]  /*0390*/  @!P0 LDG.E R12, desc[UR10][R6.64+-0x4] ;  /* 0xfffffc0a060c8981 */ /* 0x000ee2000c1e1900 */
[----:B------:R-:W-:-:S03]  /*03a0*/  ISETP.LT.OR P6, PT, R13, RZ, P6 ;  /* 0x000000ff0d00720c */ /* 0x000fc600037c1670 */
[----:B------:R-:W3:Y:S01]  /*03b0*/  @!P0 LDG.E R13, desc[UR10][R4.64+0x4] ;  /* 0x0000040a040d8981 */ /* 0x000ee2000c1e1900 */
[----:B------:R-:W-:Y:S02]  /*03c0*/  ISETP.LT.OR P5, PT, R14, RZ, P5 ;  /* 0x000000ff0e00720c */ /* 0x000fe40002fa1670 */
[----:B------:R-:W-:Y:S01]  /*03d0*/  IADD3 R16, PT, PT, R18, 0x7, RZ ;  /* 0x0000000712107810 */ /* 0x000fe20007ffe0ff */
[----:B------:R-:W4:Y:S04]  /*03e0*/  @!P2 LDG.E R15, desc[UR10][R4.64+0x8] ;  /* 0x0000080a040fa981 */ /* 0x000f28000c1e1900 */
[----:B------:R-:W4:Y:S04]  /*03f0*/  @!P2 LDG.E R14, desc[UR10][R6.64+-0x8] ;  /* 0xfffff80a060ea981 */ /* 0x000f28000c1e1900 */
[----:B------:R-:W5:Y:S04]  /*0400*/  @!P4 LDG.E R17, desc[UR10][R4.64+0x10] ;  /* 0x0000100a0411c981 */ /* 0x000f68000c1e1900 */
[----:B------:R-:W5:Y:S04]  /*0410*/  @!P6 LDG.E R19, desc[UR10][R4.64+0x14] ;  /* 0x0000140a0413e981 */ /* 0x000f68000c1e1900 */
[----:B------:R-:W5:Y:S04]  /*0420*/  @!P6 LDG.E R20, desc[UR10][R6.64+-0x14] ;  /* 0xffffec0a0614e981 */ /* 0x000f68000c1e1900 */
[----:B------:R-:W5:Y:S04]  /*0430*/  @!P5 LDG.E R21, desc[UR10][R4.64+0x18] ;  /* 0x0000180a0415d981 */ /* 0x000f68000c1e1900 */
[----:B------:R-:W5:Y:S01]  /*0440*/  @!P5 LDG.E R22, desc[UR10][R6.64+-0x18] ;  /* 0xffffe80a0616d981 */ /* 0x000f62000c1e1900 */
[----:B--2---:R-:W-:Y:S01]  /*0450*/  @!P1 FFMA R0, R11, R10, R0 ;  /* 0x0000000a0b009223 */ /* 0x004fe20000000000 */
[----:B------:R-:W-:-:S02]  /*0460*/  ISETP.GE.AND P1, PT, R16, UR6, PT ;  /* 0x0000000610007c0c */ /* 0x000fc4000bf26270 */
[----:B------:R-:W2:Y:S04]  /*0470*/  @!P3 LDG.E R11, desc[UR10][R4.64+0xc] ;  /* 0x00000c0a040bb981 */ /* 0x000ea8000c1e1900 */
[----:B------:R-:W2:Y:S01]  /*0480*/  @!P3 LDG.E R10, desc[UR10][R6.64+-0xc] ;  /* 0xfffff40a060ab981 */ /* 0x000ea2000c1e1900 */
[----:B------:R-:W-:-:S03]  /*0490*/  ISETP.LT.OR P1, PT, R16, RZ, P1 ;  /* 0x000000ff1000720c */ /* 0x000fc60000f21670 */
[----:B------:R-:W5:Y:S10]  /*04a0*/  @!P4 LDG.E R16, desc[UR10][R6.64+-0x10] ;  /* 0xfffff00a0610c981 */ /* 0x000f74000c1e1900 */
[----:B------:R-:W5:Y:S04]  /*04b0*/  @!P1 LDG.E R23, desc[UR10][R4.64+0x1c] ;  /* 0x00001c0a04179981 */ /* 0x000f68000c1e1900 */
[----:B------:R-:W5:Y:S01]  /*04c0*/  @!P1 LDG.E R24, desc[UR10][R6.64+-0x1c] ;  /* 0xffffe40a06189981 */ /* 0x000f62000c1e1900 */
[----:B---3--:R-:W-:Y:S01]  /*04d0*/  @!P0 FFMA R0, R13, R12, R0 ;  /* 0x0000000c0d008223 */ /* 0x008fe20000000000 */
[----:B------:R-:W-:-:S03]  /*04e0*/  UIADD3 UR4, UPT, UPT, UR4, 0x8, URZ ;  /* 0x0000000804047890 */ /* 0x000fc6000fffe0ff */
[----:B----4-:R-:W-:Y:S01]  /*04f0*/  @!P2 FFMA R0, R15, R14, R0 ;  /* 0x0000000e0f00a223 */ /* 0x010fe20000000000 */
[----:B------:R-:W-:Y:S01]  /*0500*/  UISETP.NE.AND UP0, UPT, UR4, URZ, UPT ;  /* 0x000000ff0400728c */ /* 0x000fe2000bf05270 */
[----:B------:R-:W-:Y:S01]  /*0510*/  VIADD R9, R9, 0x8 ;  /* 0x0000000809097836 */ /* 0x000fe20000000000 */
[----:B------:R-:W-:Y:S01]  /*0520*/  IADD3 R8, PT, PT, R8, -0x8, RZ ;  /* 0xfffffff808087810 */ /* 0x000fe20007ffe0ff */
[----:B------:R-:W-:Y:S01]  /*0530*/  VIADD R18, R18, 0x8 ;  /* 0x0000000812127836 */ /* 0x000fe20000000000 */
[----:B------:R-:W-:Y:S01]  /*0540*/  UIADD3 UR5, UPT, UPT, UR5, 0x8, URZ ;  /* 0x0000000805057890 */ /* 0x000fe2000fffe0ff */
[----:B--2---:R-:W-:-:S04]  /*0550*/  @!P3 FFMA R0, R11, R10, R0 ;  /* 0x0000000a0b00b223 */ /* 0x004fc80000000000 */
[----:B-----5:R-:W-:-:S04]  /*0560*/  @!P4 FFMA R0, R17, R16, R0 ;  /* 0x000000101100c223 */ /* 0x020fc80000000000 */
[----:B------:R-:W-:-:S04]  /*0570*/  @!P6 FFMA R0, R19, R20, R0 ;  /* 0x000000141300e223 */ /* 0x000fc80000000000 */
[----:B------:R-:W-:-:S04]  /*0580*/  @!P5 FFMA R0, R21, R22, R0 ;  /* 0x000000161500d223 */ /* 0x000fc80000000000 */
[----:B------:R-:W-:Y:S01]  /*0590*/  @!P1 FFMA R0, R23, R24, R0 ;  /* 0x0000001817009223 */ /* 0x000fe20000000000 */
[----:B------:R-:W-:Y:S06]  /*05a0*/  BRA.U UP0, `(.L_x_9) ;  /* 0xfffffffd00147547 */ /* 0x000fec000b83ffff */
[----:B------:R-:W-:-:S12]  /*05b0*/  UIADD3 UR4, UPT, UPT, UR5, -0x3, URZ ;  /* 0xfffffffd05047890 */ /* 0x000fd8000fffe0ff */
.L_x_8:
[----:B------:R-:W0:Y:S02]  /*05c0*/  LDC R4, c[0x0][0x3a0] ;  /* 0x0000e800ff047b82 */ /* 0x000e240000000800 */
[C---:B0-----:R-:W-:Y:S02]  /*05d0*/  SHF.L.U32 R5, R4.reuse, 0x1, RZ ;  /* 0x0000000104057819 */ /* 0x041fe400000006ff */
[----:B------:R-:W-:Y:S02]  /*05e0*/  LOP3.LUT R6, R4, 0x1, RZ, 0xc0, !PT ;  /* 0x0000000104067812 */ /* 0x000fe400078ec0ff */
[----:B------:R-:W-:Y:S02]  /*05f0*/  LOP3.LUT R5, R5, 0x6, RZ, 0xc0, !PT ;  /* 0x0000000605057812 */ /* 0x000fe400078ec0ff */
[----:B------:R-:W-:Y:S02]  /*0600*/  ISETP.NE.U32.AND P3, PT, R6, 0x1, PT ;  /* 0x000000010600780c */ /* 0x000fe40003f65070 */
[----:B------:R-:W-:-:S13]  /*0610*/  ISETP.GE.U32.AND P0, PT, R5, 0x3, PT ;  /* 0x000000030500780c */ /* 0x000fda0003f06070 */
[----:B------:R-:W-:Y:S05]  /*0620*/  @!P0 BRA `(.L_x_10) ;  /* 0x00000000007c8947 */ /* 0x000fea0003800000 */
[----:B------:R-:W0:Y:S01]  /*0630*/  LDC.64 R6, c[0x0][0x388] ;  /* 0x0000e200ff067b82 */ /* 0x000e220000000a00 */
[----:B------:R-:W-:Y:S01]  /*0640*/  VIADD R13, R3, UR4 ;  /* 0x00000004030d7c36 */ /* 0x000fe20008000000 */
[----:B------:R-:W-:-:S03]  /*0650*/  IADD3 R11, PT, PT, R4, -UR4, RZ ;  /* 0x80000004040b7c10 */ /* 0x000fc6000fffe0ff */
[C---:B------:R-:W-:Y:S01]  /*0660*/  VIADD R12, R13.reuse, 0x2 ;  /* 0x000000020d0c7836 */ /* 0x040fe20000000000 */
[C---:B------:R-:W-:Y:S01]  /*0670*/  IADD3 R5, PT, PT, R13.reuse, 0x1, RZ ;  /* 0x000000010d057810 */ /* 0x040fe20007ffe0ff */
[C---:B------:R-:W-:Y:S01]  /*0680*/  VIADD R10, R13.reuse, 0x3 ;  /* 0x000000030d0a7836 */ /* 0x040fe20000000000 */
[----:B------:R-:W1:Y:S01]  /*0690*/  LDC.64 R8, c[0x0][0x390] ;  /* 0x0000e400ff087b82 */ /* 0x000e620000000a00 */
[----:B------:R-:W-:Y:S02]  /*06a0*/  ISETP.GE.AND P1, PT, R13, UR6, PT ;  /* 0x000000060d007c0c */ /* 0x000fe4000bf26270 */
[----:B------:R-:W-:Y:S02]  /*06b0*/  ISETP.GE.AND P0, PT, R5, UR6, PT ;  /* 0x0000000605007c0c */ /* 0x000fe4000bf06270 */
[----:B------:R-:W-:Y:S02]  /*06c0*/  ISETP.LT.OR P1, PT, R13, RZ, P1 ;  /* 0x000000ff0d00720c */ /* 0x000fe40000f21670 */
[----:B------:R-:W-:Y:S01]  /*06d0*/  ISETP.LT.OR P0, PT, R5, RZ, P0 ;  /* 0x000000ff0500720c */ /* 0x000fe20000701670 */
[----:B------:R-:W-:Y:S01]  /*06e0*/  IMAD R5, R2, UR6, R13 ;  /* 0x0000000602057c24 */ /* 0x000fe2000f8e020d */
[----:B------:R-:W-:-:S02]  /*06f0*/  ISETP.GE.AND P2, PT, R12, UR6, PT ;  /* 0x000000060c007c0c */ /* 0x000fc4000bf46270 */
[----:B------:R-:W-:Y:S02]  /*0700*/  ISETP.GE.AND P4, PT, R10, UR6, PT ;  /* 0x000000060a007c0c */ /* 0x000fe4000bf86270 */
[----:B------:R-:W-:Y:S02]  /*0710*/  ISETP.LT.OR P2, PT, R12, RZ, P2 ;  /* 0x000000ff0c00720c */ /* 0x000fe40001741670 */
[----:B------:R-:W-:Y:S01]  /*0720*/  ISETP.LT.OR P4, PT, R10, RZ, P4 ;  /* 0x000000ff0a00720c */ /* 0x000fe20002781670 */
[----:B0-----:R-:W-:-:S05]  /*0730*/  IMAD.WIDE R6, R5, 0x4, R6 ;  /* 0x0000000405067825 */ /* 0x001fca00078e0206 */
[----:B------:R-:W2:Y:S01]  /*0740*/  @!P1 LDG.E R5, desc[UR10][R6.64] ;  /* 0x0000000a06059981 */ /* 0x000ea2000c1e1900 */
[----:B-1----:R-:W-:-:S03]  /*0750*/  IMAD.WIDE R8, R11, 0x4, R8 ;  /* 0x000000040b087825 */ /* 0x002fc600078e0208 */
[----:B------:R-:W3:Y:S04]  /*0760*/  @!P0 LDG.E R11, desc[UR10][R6.64+0x4] ;  /* 0x0000040a060b8981 */ /* 0x000ee8000c1e1900 */
[----:B------:R-:W2:Y:S04]  /*0770*/  @!P1 LDG.E R10, desc[UR10][R8.64] ;  /* 0x0000000a080a9981 */ /* 0x000ea8000c1e1900 */
[----:B------:R-:W3:Y:S04]  /*0780*/  @!P0 LDG.E R12, desc[UR10][R8.64+-0x4] ;  /* 0xfffffc0a080c8981 */ /* 0x000ee8000c1e1900 */
[----:B------:R-:W4:Y:S04]  /*0790*/  @!P2 LDG.E R13, desc[UR10][R6.64+0x8] ;  /* 0x0000080a060da981 */ /* 0x000f28000c1e1900 */
[----:B------:R-:W4:Y:S04]  /*07a0*/  @!P2 LDG.E R14, desc[UR10][R8.64+-0x8] ;  /* 0xfffff80a080ea981 */ /* 0x000f28000c1e1900 */
[----:B------:R-:W5:Y:S04]  /*07b0*/  @!P4 LDG.E R15, desc[UR10][R6.64+0xc] ;  /* 0x00000c0a060fc981 */ /* 0x000f68000c1e1900 */
[----:B------:R-:W5:Y:S01]  /*07c0*/  @!P4 LDG.E R16, desc[UR10][R8.64+-0xc] ;  /* 0xfffff40a0810c981 */ /* 0x000f62000c1e1900 */
[----:B------:R-:W-:Y:S01]  /*07d0*/  UIADD3 UR4, UPT, UPT, UR4, 0x4, URZ ;  /* 0x0000000404047890 */ /* 0x000fe2000fffe0ff */
[----:B--2---:R-:W-:-:S04]  /*07e0*/  @!P1 FFMA R0, R5, R10, R0 ;  /* 0x0000000a05009223 */ /* 0x004fc80000000000 */
[----:B---3--:R-:W-:-:S04]  /*07f0*/  @!P0 FFMA R0, R11, R12, R0 ;  /* 0x0000000c0b008223 */ /* 0x008fc80000000000 */
[----:B----4-:R-:W-:-:S04]  /*0800*/  @!P2 FFMA R0, R13, R14, R0 ;  /* 0x0000000e0d00a223 */ /* 0x010fc80000000000 */
[----:B-----5:R-:W-:-:S07]  /*0810*/  @!P4 FFMA R0, R15, R16, R0 ;  /* 0x000000100f00c223 */ /* 0x020fce0000000000 */
.L_x_10:
[----:B------:R-:W-:Y:S05]  /*0820*/  @P3 BRA `(.L_x_11) ;  /* 0x00000000004c3947 */ /* 0x000fea0003800000 */
[----:B------:R-:W0:Y:S01]  /*0830*/  LDC.64 R6, c[0x0][0x388] ;  /* 0x0000e200ff067b82 */ /* 0x000e220000000a00 */
[----:B------:R-:W-:Y:S02]  /*0840*/  IADD3 R5, PT, PT, R3, UR4, RZ ;  /* 0x0000000403057c10 */ /* 0x000fe4000fffe0ff */
[----:B------:R-:W-:Y:S02]  /*0850*/  IADD3 R11, PT, PT, R4, -UR4, RZ ;  /* 0x80000004040b7c10 */ /* 0x000fe4000fffe0ff */
[C---:B------:R-:W-:Y:S01]  /*0860*/  ISETP.GE.AND P0, PT, R5.reuse, UR6, PT ;  /* 0x0000000605007c0c */ /* 0x040fe2000bf06270 */
[C---:B------:R-:W-:Y:S02]  /*0870*/  VIADD R10, R5.reuse, 0x1 ;  /* 0x00000001050a7836 */ /* 0x040fe40000000000 */
[----:B------:R-:W1:Y:S01]  /*0880*/  LDC.64 R8, c[0x0][0x390] ;  /* 0x0000e400ff087b82 */ /* 0x000e620000000a00 */
[----:B------:R-:W-:Y:S01]  /*0890*/  ISETP.LT.OR P0, PT, R5, RZ, P0 ;  /* 0x000000ff0500720c */ /* 0x000fe20000701670 */
[----:B------:R-:W-:Y:S01]  /*08a0*/  IMAD R5, R2, UR6, R5 ;  /* 0x0000000602057c24 */ /* 0x000fe2000f8e0205 */
[----:B------:R-:W-:-:S04]  /*08b0*/  ISETP.GE.AND P1, PT, R10, UR6, PT ;  /* 0x000000060a007c0c */ /* 0x000fc8000bf26270 */
[----:B------:R-:W-:Y:S01]  /*08c0*/  ISETP.LT.OR P1, PT, R10, RZ, P1 ;  /* 0x000000ff0a00720c */ /* 0x000fe20000f21670 */
[----:B0-----:R-:W-:-:S06]  /*08d0*/  IMAD.WIDE R6, R5, 0x4, R6 ;  /* 0x0000000405067825 */ /* 0x001fcc00078e0206 */
[----:B------:R-:W2:Y:S01]  /*08e0*/  @!P0 LDG.E R5, desc[UR10][R6.64] ;  /* 0x0000000a06058981 */ /* 0x000ea2000c1e1900 */
[----:B-1----:R-:W-:-:S05]  /*08f0*/  IMAD.WIDE R8, R11, 0x4, R8 ;  /* 0x000000040b087825 */ /* 0x002fca00078e0208 */
[----:B------:R-:W3:Y:S04]  /*0900*/  @!P1 LDG.E R11, desc[UR10][R6.64+0x4] ;  /* 0x0000040a060b9981 */ /* 0x000ee8000c1e1900 */
[----:B------:R-:W2:Y:S04]  /*0910*/  @!P0 LDG.E R10, desc[UR10][R8.64] ;  /* 0x0000000a080a8981 */ /* 0x000ea8000c1e1900 */
[----:B------:R-:W3:Y:S01]  /*0920*/  @!P1 LDG.E R12, desc[UR10][R8.64+-0x4] ;  /* 0xfffffc0a080c9981 */ /* 0x000ee2000c1e1900 */
[----:B------:R-:W-:Y:S01]  /*0930*/  UIADD3 UR4, UPT, UPT, UR4, 0x2, URZ ;  /* 0x0000000204047890 */ /* 0x000fe2000fffe0ff */
[----:B--2---:R-:W-:-:S04]  /*0940*/  @!P0 FFMA R0, R5, R10, R0 ;  /* 0x0000000a05008223 */ /* 0x004fc80000000000 */
[----:B---3--:R-:W-:-:S07]  /*0950*/  @!P1 FFMA R0, R11, R12, R0 ;  /* 0x0000000c0b009223 */ /* 0x008fce0000000000 */
.L_x_11:
[----:B------:R-:W-:Y:S01]  /*0960*/  VIADD R5, R3, UR4 ;  /* 0x0000000403057c36 */ /* 0x000fe20008000000 */
[----:B------:R-:W-:Y:S04]  /*0970*/  BSSY.RECONVERGENT B0, `(.L_x_7) ;  /* 0x000000d000007945 */ /* 0x000fe80003800200 */
[----:B------:R-:W-:-:S04]  /*0980*/  ISETP.GE.AND P0, PT, R5, UR6, PT ;  /* 0x0000000605007c0c */ /* 0x000fc8000bf06270 */
[----:B------:R-:W-:-:S13]  /*0990*/  ISETP.LT.OR P0, PT, R5, RZ, P0 ;  /* 0x000000ff0500720c */ /* 0x000fda0000701670 */
[----:B------:R-:W-:Y:S05]  /*09a0*/  @P0 BRA `(.L_x_12) ;  /* 0x0000000000240947 */ /* 0x000fea0003800000 */
[----:B------:R-:W0:Y:S01]  /*09b0*/  LDC.64 R6, c[0x0][0x388] ;  /* 0x0000e200ff067b82 */ /* 0x000e220000000a00 */
[----:B------:R-:W-:Y:S01]  /*09c0*/  IMAD R5, R2, UR6, R5 ;  /* 0x0000000602057c24 */ /* 0x000fe2000f8e0205 */
[----:B------:R-:W-:-:S06]  /*09d0*/  IADD3 R11, PT, PT, R4, -UR4, RZ ;  /* 0x80000004040b7c10 */ /* 0x000fcc000fffe0ff */
[----:B------:R-:W1:Y:S01]  /*09e0*/  LDC.64 R8, c[0x0][0x390] ;  /* 0x0000e400ff087b82 */ /* 0x000e620000000a00 */
[----:B0-----:R-:W-:-:S06]  /*09f0*/  IMAD.WIDE R4, R5, 0x4, R6 ;  /* 0x0000000405047825 */ /* 0x001fcc00078e0206 */
[----:B------:R-:W2:Y:S01]  /*0a00*/  LDG.E R5, desc[UR10][R4.64] ;  /* 0x0000000a04057981 */ /* 0x000ea2000c1e1900 */
[----:B-1----:R-:W-:-:S06]  /*0a10*/  IMAD.WIDE R6, R11, 0x4, R8 ;  /* 0x000000040b067825 */ /* 0x002fcc00078e0208 */
[----:B------:R-:W2:Y:S02]  /*0a20*/  LDG.E R6, desc[UR10][R6.64] ;  /* 0x0000000a06067981 */ /* 0x000ea4000c1e1900 */
[----:B--2---:R-:W-:-:S07]  /*0a30*/  FFMA R0, R5, R6, R0 ;  /* 0x0000000605007223 */ /* 0x004fce0000000000 */
.L_x_12:
[----:B------:R-:W-:Y:S05]  /*0a40*/  BSYNC.RECONVERGENT B0 ;  /* 0x0000000000007941 */ /* 0x000fea0003800200 */
.L_x_7:
[----:B------:R-:W0:Y:S01]  /*0a50*/  LDC.64 R4, c[0x0][0x380] ;  /* 0x0000e000ff047b82 */ /* 0x000e220000000a00 */
[----:B------:R-:W-:-:S04]  /*0a60*/  IMAD R3, R2, UR6, R3 ;  /* 0x0000000602037c24 */ /* 0x000fc8000f8e0203 */
[----:B0-----:R-:W-:-:S05]  /*0a70*/  IMAD.WIDE R2, R3, 0x4, R4 ;  /* 0x0000000403027825 */ /* 0x001fca00078e0204 */
[----:B------:R-:W-:Y:S01]  /*0a80*/  STG.E desc[UR10][R2.64], R0 ;  /* 0x0000000002007986 */ /* 0x000fe2000c10190a */
[----:B------:R-:W-:Y:S05]  /*0a90*/  EXIT ;  /* 0x000000000000794d */ /* 0x000fea0003800000 */
.L_x_13:
        /* <DEDUP_REMOVED lines=14> */
.L_x_15:


//--------------------- .nv.shared.reserved.0     --------------------------
	.section	.nv.shared.reserved.0,"aw",@nobits
	.weak		__nv_reservedSMEM_offset_0_alias
	.size		__nv_reservedSMEM_offset_0_alias, 0, 64
	.other		__nv_reservedSMEM_offset_0_alias,@"STO_CUDA_RESERVED_SHARED STV_DEFAULT"
__nv_reservedSMEM_offset_0_alias:
	.zero		0
	.zero		64


//--------------------- .nv.constant0._Z20convolutionColumnGPUPfS_S_iii --------------------------
	.section	.nv.constant0._Z20convolutionColumnGPUPfS_S_iii,"a",@progbits
	.sectionflags	@""
	.align	4
.nv.constant0._Z20convolutionColumnGPUPfS_S_iii:
	.zero		932


//--------------------- .nv.constant0._Z17convolutionRowGPUPfS_S_iii --------------------------
	.section	.nv.constant0._Z17convolutionRowGPUPfS_S_iii,"a",@progbits
	.sectionflags	@""
	.align	4
.nv.constant0._Z17convolutionRowGPUPfS_S_iii:
	.zero		932


//--------------------- SYMBOLS --------------------------

	.type		.nv.reservedSmem.offset0,@object
	.size		.nv.reservedSmem.offset0,0x4
